//
// Generated by NVIDIA NVVM Compiler
//
// Compiler Build ID: CL-36424714
// Cuda compilation tools, release 13.0, V13.0.88
// Based on NVVM 20.0.0
//

.version 9.0
.target sm_100
.address_size 64

	// .globl	_ZN3cub18CUB_300001_SM_10006detail11EmptyKernelIvEEvv
.global .align 1 .b8 _ZN30_INTERNAL_034c91a9_4_k_cu_main4cuda3std3__45__cpo5beginE[1];
.global .align 1 .b8 _ZN30_INTERNAL_034c91a9_4_k_cu_main4cuda3std3__45__cpo3endE[1];
.global .align 1 .b8 _ZN30_INTERNAL_034c91a9_4_k_cu_main4cuda3std3__45__cpo6cbeginE[1];
.global .align 1 .b8 _ZN30_INTERNAL_034c91a9_4_k_cu_main4cuda3std3__45__cpo4cendE[1];
.global .align 1 .b8 _ZN30_INTERNAL_034c91a9_4_k_cu_main4cuda3std3__45__cpo6rbeginE[1];
.global .align 1 .b8 _ZN30_INTERNAL_034c91a9_4_k_cu_main4cuda3std3__45__cpo4rendE[1];
.global .align 1 .b8 _ZN30_INTERNAL_034c91a9_4_k_cu_main4cuda3std3__45__cpo7crbeginE[1];
.global .align 1 .b8 _ZN30_INTERNAL_034c91a9_4_k_cu_main4cuda3std3__45__cpo5crendE[1];
.global .align 1 .b8 _ZN30_INTERNAL_034c91a9_4_k_cu_main4cuda3std3__432_GLOBAL__N__034c91a9_4_k_cu_main6ignoreE[1];
.global .align 1 .b8 _ZN30_INTERNAL_034c91a9_4_k_cu_main4cuda3std3__419piecewise_constructE[1];
.global .align 1 .b8 _ZN30_INTERNAL_034c91a9_4_k_cu_main4cuda3std3__48in_placeE[1];
.global .align 1 .b8 _ZN30_INTERNAL_034c91a9_4_k_cu_main4cuda3std3__420unreachable_sentinelE[1];
.global .align 1 .b8 _ZN30_INTERNAL_034c91a9_4_k_cu_main4cuda3std3__47nulloptE[1];
.global .align 1 .b8 _ZN30_INTERNAL_034c91a9_4_k_cu_main4cuda3std3__48unexpectE[1];
.global .align 1 .b8 _ZN30_INTERNAL_034c91a9_4_k_cu_main4cuda3std6ranges3__45__cpo4swapE[1];
.global .align 1 .b8 _ZN30_INTERNAL_034c91a9_4_k_cu_main4cuda3std6ranges3__45__cpo9iter_moveE[1];
.global .align 1 .b8 _ZN30_INTERNAL_034c91a9_4_k_cu_main4cuda3std6ranges3__45__cpo5beginE[1];
.global .align 1 .b8 _ZN30_INTERNAL_034c91a9_4_k_cu_main4cuda3std6ranges3__45__cpo3endE[1];
.global .align 1 .b8 _ZN30_INTERNAL_034c91a9_4_k_cu_main4cuda3std6ranges3__45__cpo6cbeginE[1];
.global .align 1 .b8 _ZN30_INTERNAL_034c91a9_4_k_cu_main4cuda3std6ranges3__45__cpo4cendE[1];
.global .align 1 .b8 _ZN30_INTERNAL_034c91a9_4_k_cu_main4cuda3std6ranges3__45__cpo7advanceE[1];
.global .align 1 .b8 _ZN30_INTERNAL_034c91a9_4_k_cu_main4cuda3std6ranges3__45__cpo9iter_swapE[1];
.global .align 1 .b8 _ZN30_INTERNAL_034c91a9_4_k_cu_main4cuda3std6ranges3__45__cpo4nextE[1];
.global .align 1 .b8 _ZN30_INTERNAL_034c91a9_4_k_cu_main4cuda3std6ranges3__45__cpo4prevE[1];
.global .align 1 .b8 _ZN30_INTERNAL_034c91a9_4_k_cu_main4cuda3std6ranges3__45__cpo4dataE[1];
.global .align 1 .b8 _ZN30_INTERNAL_034c91a9_4_k_cu_main4cuda3std6ranges3__45__cpo5cdataE[1];
.global .align 1 .b8 _ZN30_INTERNAL_034c91a9_4_k_cu_main4cuda3std6ranges3__45__cpo4sizeE[1];
.global .align 1 .b8 _ZN30_INTERNAL_034c91a9_4_k_cu_main4cuda3std6ranges3__45__cpo5ssizeE[1];
.global .align 1 .b8 _ZN30_INTERNAL_034c91a9_4_k_cu_main4cuda3std6ranges3__45__cpo8distanceE[1];
.global .align 1 .b8 _ZN30_INTERNAL_034c91a9_4_k_cu_main6thrust24THRUST_300001_SM_1000_NS8cuda_cub3parE[1];
.global .align 1 .b8 _ZN30_INTERNAL_034c91a9_4_k_cu_main6thrust24THRUST_300001_SM_1000_NS8cuda_cub10par_nosyncE[1];
.global .align 1 .b8 _ZN30_INTERNAL_034c91a9_4_k_cu_main6thrust24THRUST_300001_SM_1000_NS6system6detail10sequential3seqE[1];
.global .align 1 .b8 _ZN30_INTERNAL_034c91a9_4_k_cu_main6thrust24THRUST_300001_SM_1000_NS12placeholders2_1E[1];
.global .align 1 .b8 _ZN30_INTERNAL_034c91a9_4_k_cu_main6thrust24THRUST_300001_SM_1000_NS12placeholders2_2E[1];
.global .align 1 .b8 _ZN30_INTERNAL_034c91a9_4_k_cu_main6thrust24THRUST_300001_SM_1000_NS12placeholders2_3E[1];
.global .align 1 .b8 _ZN30_INTERNAL_034c91a9_4_k_cu_main6thrust24THRUST_300001_SM_1000_NS12placeholders2_4E[1];
.global .align 1 .b8 _ZN30_INTERNAL_034c91a9_4_k_cu_main6thrust24THRUST_300001_SM_1000_NS12placeholders2_5E[1];
.global .align 1 .b8 _ZN30_INTERNAL_034c91a9_4_k_cu_main6thrust24THRUST_300001_SM_1000_NS12placeholders2_6E[1];
.global .align 1 .b8 _ZN30_INTERNAL_034c91a9_4_k_cu_main6thrust24THRUST_300001_SM_1000_NS12placeholders2_7E[1];
.global .align 1 .b8 _ZN30_INTERNAL_034c91a9_4_k_cu_main6thrust24THRUST_300001_SM_1000_NS12placeholders2_8E[1];
.global .align 1 .b8 _ZN30_INTERNAL_034c91a9_4_k_cu_main6thrust24THRUST_300001_SM_1000_NS12placeholders2_9E[1];
.global .align 1 .b8 _ZN30_INTERNAL_034c91a9_4_k_cu_main6thrust24THRUST_300001_SM_1000_NS12placeholders3_10E[1];
.global .align 1 .b8 _ZN30_INTERNAL_034c91a9_4_k_cu_main6thrust24THRUST_300001_SM_1000_NS3seqE[1];

.visible .entry _ZN3cub18CUB_300001_SM_10006detail11EmptyKernelIvEEvv()
{


	ret;

}
	// .globl	_ZN3cub18CUB_300001_SM_10006detail8for_each13static_kernelINS2_12policy_hub_t12policy_500_tEmN6thrust24THRUST_300001_SM_1000_NS8cuda_cub20__uninitialized_fill7functorINS7_10device_ptrIdEEdEEEEvT0_T1_
.visible .entry _ZN3cub18CUB_300001_SM_10006detail8for_each13static_kernelINS2_12policy_hub_t12policy_500_tEmN6thrust24THRUST_300001_SM_1000_NS8cuda_cub20__uninitialized_fill7functorINS7_10device_ptrIdEEdEEEEvT0_T1_(
	.param .u64 _ZN3cub18CUB_300001_SM_10006detail8for_each13static_kernelINS2_12policy_hub_t12policy_500_tEmN6thrust24THRUST_300001_SM_1000_NS8cuda_cub20__uninitialized_fill7functorINS7_10device_ptrIdEEdEEEEvT0_T1__param_0,
	.param .align 8 .b8 _ZN3cub18CUB_300001_SM_10006detail8for_each13static_kernelINS2_12policy_hub_t12policy_500_tEmN6thrust24THRUST_300001_SM_1000_NS8cuda_cub20__uninitialized_fill7functorINS7_10device_ptrIdEEdEEEEvT0_T1__param_1[16]
)
.maxntid 256
{
	.reg .pred 	%p<4>;
	.reg .b32 	%r<5>;
	.reg .b64 	%rd<16>;
	.reg .b64 	%fd<3>;

	ld.param.f64 	%fd2, [_ZN3cub18CUB_300001_SM_10006detail8for_each13static_kernelINS2_12policy_hub_t12policy_500_tEmN6thrust24THRUST_300001_SM_1000_NS8cuda_cub20__uninitialized_fill7functorINS7_10device_ptrIdEEdEEEEvT0_T1__param_1+8];
	ld.param.u64 	%rd4, [_ZN3cub18CUB_300001_SM_10006detail8for_each13static_kernelINS2_12policy_hub_t12policy_500_tEmN6thrust24THRUST_300001_SM_1000_NS8cuda_cub20__uninitialized_fill7functorINS7_10device_ptrIdEEdEEEEvT0_T1__param_1];
	ld.param.u64 	%rd5, [_ZN3cub18CUB_300001_SM_10006detail8for_each13static_kernelINS2_12policy_hub_t12policy_500_tEmN6thrust24THRUST_300001_SM_1000_NS8cuda_cub20__uninitialized_fill7functorINS7_10device_ptrIdEEdEEEEvT0_T1__param_0];
	mov.u32 	%r2, %ctaid.x;
	mul.wide.u32 	%rd1, %r2, 512;
	sub.s64 	%rd2, %rd5, %rd1;
	setp.lt.u64 	%p1, %rd2, 512;
	@%p1 bra 	$L__BB1_2;
	mov.u32 	%r4, %tid.x;
	cvta.to.global.u64 	%rd11, %rd4;
	cvt.u64.u32 	%rd12, %r4;
	add.s64 	%rd13, %rd1, %rd12;
	shl.b64 	%rd14, %rd13, 3;
	add.s64 	%rd15, %rd11, %rd14;
	st.global.f64 	[%rd15], %fd2;
	st.global.f64 	[%rd15+2048], %fd2;
	bra.uni 	$L__BB1_6;
$L__BB1_2:
	cvta.to.global.u64 	%rd6, %rd4;
	mov.u32 	%r1, %tid.x;
	cvt.u64.u32 	%rd7, %r1;
	setp.le.u64 	%p2, %rd2, %rd7;
	add.s64 	%rd8, %rd1, %rd7;
	shl.b64 	%rd9, %rd8, 3;
	add.s64 	%rd3, %rd6, %rd9;
	@%p2 bra 	$L__BB1_4;
	st.global.f64 	[%rd3], %fd2;
$L__BB1_4:
	add.s32 	%r3, %r1, 256;
	cvt.u64.u32 	%rd10, %r3;
	setp.le.u64 	%p3, %rd2, %rd10;
	@%p3 bra 	$L__BB1_6;
	st.global.f64 	[%rd3+2048], %fd2;
$L__BB1_6:
	ret;

}
	// .globl	_ZN3cub18CUB_300001_SM_10006detail9transform16transform_kernelINS2_10policy_hubILb1EN4cuda3std3__45tupleIJN6thrust24THRUST_300001_SM_1000_NS6detail15normal_iteratorINSA_10device_ptrIdEEEEEEEE10policy1000Ei8fillRandSF_JPdEEEvT0_iT1_T2_DpNS2_10kernel_argIT3_EE
.visible .entry _ZN3cub18CUB_300001_SM_10006detail9transform16transform_kernelINS2_10policy_hubILb1EN4cuda3std3__45tupleIJN6thrust24THRUST_300001_SM_1000_NS6detail15normal_iteratorINSA_10device_ptrIdEEEEEEEE10policy1000Ei8fillRandSF_JPdEEEvT0_iT1_T2_DpNS2_10kernel_argIT3_EE(
	.param .u32 _ZN3cub18CUB_300001_SM_10006detail9transform16transform_kernelINS2_10policy_hubILb1EN4cuda3std3__45tupleIJN6thrust24THRUST_300001_SM_1000_NS6detail15normal_iteratorINSA_10device_ptrIdEEEEEEEE10policy1000Ei8fillRandSF_JPdEEEvT0_iT1_T2_DpNS2_10kernel_argIT3_EE_param_0,
	.param .u32 _ZN3cub18CUB_300001_SM_10006detail9transform16transform_kernelINS2_10policy_hubILb1EN4cuda3std3__45tupleIJN6thrust24THRUST_300001_SM_1000_NS6detail15normal_iteratorINSA_10device_ptrIdEEEEEEEE10policy1000Ei8fillRandSF_JPdEEEvT0_iT1_T2_DpNS2_10kernel_argIT3_EE_param_1,
	.param .align 8 .b8 _ZN3cub18CUB_300001_SM_10006detail9transform16transform_kernelINS2_10policy_hubILb1EN4cuda3std3__45tupleIJN6thrust24THRUST_300001_SM_1000_NS6detail15normal_iteratorINSA_10device_ptrIdEEEEEEEE10policy1000Ei8fillRandSF_JPdEEEvT0_iT1_T2_DpNS2_10kernel_argIT3_EE_param_2[24],
	.param .align 8 .b8 _ZN3cub18CUB_300001_SM_10006detail9transform16transform_kernelINS2_10policy_hubILb1EN4cuda3std3__45tupleIJN6thrust24THRUST_300001_SM_1000_NS6detail15normal_iteratorINSA_10device_ptrIdEEEEEEEE10policy1000Ei8fillRandSF_JPdEEEvT0_iT1_T2_DpNS2_10kernel_argIT3_EE_param_3[8],
	.param .align 8 .b8 _ZN3cub18CUB_300001_SM_10006detail9transform16transform_kernelINS2_10policy_hubILb1EN4cuda3std3__45tupleIJN6thrust24THRUST_300001_SM_1000_NS6detail15normal_iteratorINSA_10device_ptrIdEEEEEEEE10policy1000Ei8fillRandSF_JPdEEEvT0_iT1_T2_DpNS2_10kernel_argIT3_EE_param_4[16]
)
.maxntid 128
{
	.reg .pred 	%p<29>;
	.reg .b32 	%r<196>;
	.reg .b64 	%rd<32>;
	.reg .b64 	%fd<35>;

	ld.param.u64 	%rd10, [_ZN3cub18CUB_300001_SM_10006detail9transform16transform_kernelINS2_10policy_hubILb1EN4cuda3std3__45tupleIJN6thrust24THRUST_300001_SM_1000_NS6detail15normal_iteratorINSA_10device_ptrIdEEEEEEEE10policy1000Ei8fillRandSF_JPdEEEvT0_iT1_T2_DpNS2_10kernel_argIT3_EE_param_4];
	ld.param.f64 	%fd1, [_ZN3cub18CUB_300001_SM_10006detail9transform16transform_kernelINS2_10policy_hubILb1EN4cuda3std3__45tupleIJN6thrust24THRUST_300001_SM_1000_NS6detail15normal_iteratorINSA_10device_ptrIdEEEEEEEE10policy1000Ei8fillRandSF_JPdEEEvT0_iT1_T2_DpNS2_10kernel_argIT3_EE_param_2+8];
	ld.param.f64 	%fd2, [_ZN3cub18CUB_300001_SM_10006detail9transform16transform_kernelINS2_10policy_hubILb1EN4cuda3std3__45tupleIJN6thrust24THRUST_300001_SM_1000_NS6detail15normal_iteratorINSA_10device_ptrIdEEEEEEEE10policy1000Ei8fillRandSF_JPdEEEvT0_iT1_T2_DpNS2_10kernel_argIT3_EE_param_2];
	ld.param.u32 	%r181, [_ZN3cub18CUB_300001_SM_10006detail9transform16transform_kernelINS2_10policy_hubILb1EN4cuda3std3__45tupleIJN6thrust24THRUST_300001_SM_1000_NS6detail15normal_iteratorINSA_10device_ptrIdEEEEEEEE10policy1000Ei8fillRandSF_JPdEEEvT0_iT1_T2_DpNS2_10kernel_argIT3_EE_param_2+16];
	ld.param.u32 	%r61, [_ZN3cub18CUB_300001_SM_10006detail9transform16transform_kernelINS2_10policy_hubILb1EN4cuda3std3__45tupleIJN6thrust24THRUST_300001_SM_1000_NS6detail15normal_iteratorINSA_10device_ptrIdEEEEEEEE10policy1000Ei8fillRandSF_JPdEEEvT0_iT1_T2_DpNS2_10kernel_argIT3_EE_param_0];
	ld.param.u64 	%rd12, [_ZN3cub18CUB_300001_SM_10006detail9transform16transform_kernelINS2_10policy_hubILb1EN4cuda3std3__45tupleIJN6thrust24THRUST_300001_SM_1000_NS6detail15normal_iteratorINSA_10device_ptrIdEEEEEEEE10policy1000Ei8fillRandSF_JPdEEEvT0_iT1_T2_DpNS2_10kernel_argIT3_EE_param_3];
	ld.param.u32 	%r60, [_ZN3cub18CUB_300001_SM_10006detail9transform16transform_kernelINS2_10policy_hubILb1EN4cuda3std3__45tupleIJN6thrust24THRUST_300001_SM_1000_NS6detail15normal_iteratorINSA_10device_ptrIdEEEEEEEE10policy1000Ei8fillRandSF_JPdEEEvT0_iT1_T2_DpNS2_10kernel_argIT3_EE_param_1];
	cvta.to.global.u64 	%rd1, %rd12;
	shl.b32 	%r2, %r60, 7;
	mov.u32 	%r62, %ctaid.x;
	mul.lo.s32 	%r3, %r2, %r62;
	sub.s32 	%r4, %r61, %r3;
	min.s32 	%r5, %r2, %r4;
	shl.b32 	%r6, %r5, 3;
	mov.u32 	%r7, %tid.x;
	shl.b32 	%r173, %r7, 7;
	setp.ge.s32 	%p1, %r173, %r6;
	@%p1 bra 	$L__BB2_3;
	cvta.to.global.u64 	%rd13, %rd10;
	mul.wide.u32 	%rd14, %r7, 128;
	add.s64 	%rd15, %rd13, %rd14;
	mul.wide.s32 	%rd16, %r3, 8;
	add.s64 	%rd31, %rd15, %rd16;
$L__BB2_2:
	.pragma "nounroll";
	// begin inline asm
	prefetch.global.L2 [%rd31];
	// end inline asm
	add.s32 	%r173, %r173, 16384;
	add.s64 	%rd31, %rd31, 16384;
	setp.lt.s32 	%p2, %r173, %r6;
	@%p2 bra 	$L__BB2_2;
$L__BB2_3:
	setp.gt.s32 	%p3, %r2, %r4;
	@%p3 bra 	$L__BB2_11;
	setp.lt.s32 	%p4, %r60, 1;
	@%p4 bra 	$L__BB2_28;
	sub.f64 	%fd3, %fd1, %fd2;
	and.b32  	%r11, %r60, 3;
	setp.lt.u32 	%p5, %r60, 4;
	mov.b32 	%r191, 0;
	@%p5 bra 	$L__BB2_8;
	and.b32  	%r191, %r60, 2147483644;
	neg.s32 	%r175, %r191;
	mul.wide.s32 	%rd18, %r3, 8;
	add.s64 	%rd19, %rd18, %rd1;
	add.s64 	%rd5, %rd19, 2048;
	mov.u32 	%r174, %r7;
$L__BB2_7:
	mul.wide.s32 	%rd20, %r174, 8;
	add.s64 	%rd21, %rd5, %rd20;
	mul.hi.u32 	%r64, %r181, -1131474031;
	shr.u32 	%r65, %r64, 15;
	mul.lo.s32 	%r66, %r65, 44488;
	sub.s32 	%r67, %r181, %r66;
	mul.lo.s32 	%r68, %r67, 48271;
	mul.lo.s32 	%r69, %r65, 3399;
	setp.lt.u32 	%p6, %r68, %r69;
	xor.b32  	%r70, %r69, 2147483647;
	neg.s32 	%r71, %r69;
	selp.b32 	%r72, %r70, %r71, %p6;
	add.s32 	%r73, %r72, %r68;
	add.s32 	%r74, %r73, -1;
	cvt.rn.f64.u32 	%fd5, %r74;
	div.rn.f64 	%fd6, %fd5, 0d41DFFFFFFF800000;
	fma.rn.f64 	%fd7, %fd3, %fd6, %fd2;
	st.global.f64 	[%rd21+-2048], %fd7;
	mul.hi.u32 	%r75, %r73, -1131474031;
	shr.u32 	%r76, %r75, 15;
	mul.lo.s32 	%r77, %r76, 44488;
	sub.s32 	%r78, %r73, %r77;
	mul.lo.s32 	%r79, %r78, 48271;
	mul.lo.s32 	%r80, %r76, 3399;
	setp.lt.u32 	%p7, %r79, %r80;
	xor.b32  	%r81, %r80, 2147483647;
	neg.s32 	%r82, %r80;
	selp.b32 	%r83, %r81, %r82, %p7;
	add.s32 	%r84, %r83, %r79;
	add.s32 	%r85, %r84, -1;
	cvt.rn.f64.u32 	%fd8, %r85;
	div.rn.f64 	%fd9, %fd8, 0d41DFFFFFFF800000;
	fma.rn.f64 	%fd10, %fd3, %fd9, %fd2;
	st.global.f64 	[%rd21+-1024], %fd10;
	mul.hi.u32 	%r86, %r84, -1131474031;
	shr.u32 	%r87, %r86, 15;
	mul.lo.s32 	%r88, %r87, 44488;
	sub.s32 	%r89, %r84, %r88;
	mul.lo.s32 	%r90, %r89, 48271;
	mul.lo.s32 	%r91, %r87, 3399;
	setp.lt.u32 	%p8, %r90, %r91;
	xor.b32  	%r92, %r91, 2147483647;
	neg.s32 	%r93, %r91;
	selp.b32 	%r94, %r92, %r93, %p8;
	add.s32 	%r95, %r94, %r90;
	add.s32 	%r96, %r95, -1;
	cvt.rn.f64.u32 	%fd11, %r96;
	div.rn.f64 	%fd12, %fd11, 0d41DFFFFFFF800000;
	fma.rn.f64 	%fd13, %fd3, %fd12, %fd2;
	st.global.f64 	[%rd21], %fd13;
	mul.hi.u32 	%r97, %r95, -1131474031;
	shr.u32 	%r98, %r97, 15;
	mul.lo.s32 	%r99, %r98, 44488;
	sub.s32 	%r100, %r95, %r99;
	mul.lo.s32 	%r101, %r100, 48271;
	mul.lo.s32 	%r102, %r98, 3399;
	setp.lt.u32 	%p9, %r101, %r102;
	xor.b32  	%r103, %r102, 2147483647;
	neg.s32 	%r104, %r102;
	selp.b32 	%r105, %r103, %r104, %p9;
	add.s32 	%r181, %r105, %r101;
	add.s32 	%r106, %r181, -1;
	cvt.rn.f64.u32 	%fd14, %r106;
	div.rn.f64 	%fd15, %fd14, 0d41DFFFFFFF800000;
	fma.rn.f64 	%fd16, %fd3, %fd15, %fd2;
	st.global.f64 	[%rd21+1024], %fd16;
	add.s32 	%r175, %r175, 4;
	add.s32 	%r174, %r174, 512;
	setp.eq.s32 	%p10, %r175, 0;
	@%p10 bra 	$L__BB2_8;
	bra.uni 	$L__BB2_7;
$L__BB2_8:
	setp.eq.s32 	%p11, %r11, 0;
	@%p11 bra 	$L__BB2_28;
	mul.wide.s32 	%rd22, %r3, 8;
	add.s64 	%rd9, %rd1, %rd22;
	shl.b32 	%r107, %r191, 7;
	add.s32 	%r194, %r7, %r107;
	neg.s32 	%r193, %r11;
$L__BB2_10:
	.pragma "nounroll";
	mul.wide.s32 	%rd23, %r194, 8;
	add.s64 	%rd24, %rd9, %rd23;
	mul.hi.u32 	%r108, %r181, -1131474031;
	shr.u32 	%r109, %r108, 15;
	mul.lo.s32 	%r110, %r109, 44488;
	sub.s32 	%r111, %r181, %r110;
	mul.lo.s32 	%r112, %r111, 48271;
	mul.lo.s32 	%r113, %r109, 3399;
	setp.lt.u32 	%p12, %r112, %r113;
	xor.b32  	%r114, %r113, 2147483647;
	neg.s32 	%r115, %r113;
	selp.b32 	%r116, %r114, %r115, %p12;
	add.s32 	%r181, %r116, %r112;
	add.s32 	%r117, %r181, -1;
	cvt.rn.f64.u32 	%fd17, %r117;
	div.rn.f64 	%fd18, %fd17, 0d41DFFFFFFF800000;
	fma.rn.f64 	%fd19, %fd3, %fd18, %fd2;
	st.global.f64 	[%rd24], %fd19;
	add.s32 	%r194, %r194, 128;
	add.s32 	%r193, %r193, 1;
	setp.ne.s32 	%p13, %r193, 0;
	@%p13 bra 	$L__BB2_10;
	bra.uni 	$L__BB2_28;
$L__BB2_11:
	setp.lt.s32 	%p14, %r60, 1;
	@%p14 bra 	$L__BB2_28;
	sub.f64 	%fd4, %fd1, %fd2;
	and.b32  	%r14, %r60, 3;
	setp.lt.u32 	%p15, %r60, 4;
	mov.b32 	%r185, 0;
	@%p15 bra 	$L__BB2_23;
	and.b32  	%r185, %r60, 2147483644;
	neg.s32 	%r179, %r185;
	add.s32 	%r178, %r7, 256;
	mul.wide.s32 	%rd25, %r3, 8;
	add.s64 	%rd26, %rd25, %rd1;
	add.s64 	%rd6, %rd26, 2048;
	mov.u32 	%r177, %r7;
$L__BB2_14:
	mul.wide.s32 	%rd27, %r177, 8;
	add.s64 	%rd7, %rd6, %rd27;
	add.s32 	%r119, %r178, -256;
	setp.ge.s32 	%p16, %r119, %r5;
	@%p16 bra 	$L__BB2_16;
	mul.hi.u32 	%r120, %r181, -1131474031;
	shr.u32 	%r121, %r120, 15;
	mul.lo.s32 	%r122, %r121, 44488;
	sub.s32 	%r123, %r181, %r122;
	mul.lo.s32 	%r124, %r123, 48271;
	mul.lo.s32 	%r125, %r121, 3399;
	setp.lt.u32 	%p17, %r124, %r125;
	xor.b32  	%r126, %r125, 2147483647;
	neg.s32 	%r127, %r125;
	selp.b32 	%r128, %r126, %r127, %p17;
	add.s32 	%r181, %r128, %r124;
	add.s32 	%r129, %r181, -1;
	cvt.rn.f64.u32 	%fd20, %r129;
	div.rn.f64 	%fd21, %fd20, 0d41DFFFFFFF800000;
	fma.rn.f64 	%fd22, %fd4, %fd21, %fd2;
	st.global.f64 	[%rd7+-2048], %fd22;
$L__BB2_16:
	add.s32 	%r130, %r178, -128;
	setp.ge.s32 	%p18, %r130, %r5;
	@%p18 bra 	$L__BB2_18;
	mul.hi.u32 	%r131, %r181, -1131474031;
	shr.u32 	%r132, %r131, 15;
	mul.lo.s32 	%r133, %r132, 44488;
	sub.s32 	%r134, %r181, %r133;
	mul.lo.s32 	%r135, %r134, 48271;
	mul.lo.s32 	%r136, %r132, 3399;
	setp.lt.u32 	%p19, %r135, %r136;
	xor.b32  	%r137, %r136, 2147483647;
	neg.s32 	%r138, %r136;
	selp.b32 	%r139, %r137, %r138, %p19;
	add.s32 	%r181, %r139, %r135;
	add.s32 	%r140, %r181, -1;
	cvt.rn.f64.u32 	%fd23, %r140;
	div.rn.f64 	%fd24, %fd23, 0d41DFFFFFFF800000;
	fma.rn.f64 	%fd25, %fd4, %fd24, %fd2;
	st.global.f64 	[%rd7+-1024], %fd25;
$L__BB2_18:
	setp.ge.s32 	%p20, %r178, %r5;
	@%p20 bra 	$L__BB2_20;
	mul.hi.u32 	%r141, %r181, -1131474031;
	shr.u32 	%r142, %r141, 15;
	mul.lo.s32 	%r143, %r142, 44488;
	sub.s32 	%r144, %r181, %r143;
	mul.lo.s32 	%r145, %r144, 48271;
	mul.lo.s32 	%r146, %r142, 3399;
	setp.lt.u32 	%p21, %r145, %r146;
	xor.b32  	%r147, %r146, 2147483647;
	neg.s32 	%r148, %r146;
	selp.b32 	%r149, %r147, %r148, %p21;
	add.s32 	%r181, %r149, %r145;
	add.s32 	%r150, %r181, -1;
	cvt.rn.f64.u32 	%fd26, %r150;
	div.rn.f64 	%fd27, %fd26, 0d41DFFFFFFF800000;
	fma.rn.f64 	%fd28, %fd4, %fd27, %fd2;
	st.global.f64 	[%rd7], %fd28;
$L__BB2_20:
	add.s32 	%r151, %r178, 128;
	setp.ge.s32 	%p22, %r151, %r5;
	@%p22 bra 	$L__BB2_22;
	mul.hi.u32 	%r152, %r181, -1131474031;
	shr.u32 	%r153, %r152, 15;
	mul.lo.s32 	%r154, %r153, 44488;
	sub.s32 	%r155, %r181, %r154;
	mul.lo.s32 	%r156, %r155, 48271;
	mul.lo.s32 	%r157, %r153, 3399;
	setp.lt.u32 	%p23, %r156, %r157;
	xor.b32  	%r158, %r157, 2147483647;
	neg.s32 	%r159, %r157;
	selp.b32 	%r160, %r158, %r159, %p23;
	add.s32 	%r181, %r160, %r156;
	add.s32 	%r161, %r181, -1;
	cvt.rn.f64.u32 	%fd29, %r161;
	div.rn.f64 	%fd30, %fd29, 0d41DFFFFFFF800000;
	fma.rn.f64 	%fd31, %fd4, %fd30, %fd2;
	st.global.f64 	[%rd7+1024], %fd31;
$L__BB2_22:
	add.s32 	%r179, %r179, 4;
	add.s32 	%r178, %r178, 512;
	add.s32 	%r177, %r177, 512;
	setp.ne.s32 	%p24, %r179, 0;
	@%p24 bra 	$L__BB2_14;
$L__BB2_23:
	setp.eq.s32 	%p25, %r14, 0;
	@%p25 bra 	$L__BB2_28;
	mul.wide.s32 	%rd28, %r3, 8;
	add.s64 	%rd8, %rd1, %rd28;
	shl.b32 	%r162, %r185, 7;
	add.s32 	%r188, %r7, %r162;
	neg.s32 	%r187, %r14;
$L__BB2_25:
	.pragma "nounroll";
	setp.ge.s32 	%p26, %r188, %r5;
	@%p26 bra 	$L__BB2_27;
	mul.hi.u32 	%r163, %r181, -1131474031;
	shr.u32 	%r164, %r163, 15;
	mul.lo.s32 	%r165, %r164, 44488;
	sub.s32 	%r166, %r181, %r165;
	mul.lo.s32 	%r167, %r166, 48271;
	mul.lo.s32 	%r168, %r164, 3399;
	setp.lt.u32 	%p27, %r167, %r168;
	xor.b32  	%r169, %r168, 2147483647;
	neg.s32 	%r170, %r168;
	selp.b32 	%r171, %r169, %r170, %p27;
	add.s32 	%r181, %r171, %r167;
	add.s32 	%r172, %r181, -1;
	cvt.rn.f64.u32 	%fd32, %r172;
	div.rn.f64 	%fd33, %fd32, 0d41DFFFFFFF800000;
	fma.rn.f64 	%fd34, %fd4, %fd33, %fd2;
	mul.wide.s32 	%rd29, %r188, 8;
	add.s64 	%rd30, %rd8, %rd29;
	st.global.f64 	[%rd30], %fd34;
$L__BB2_27:
	add.s32 	%r188, %r188, 128;
	add.s32 	%r187, %r187, 1;
	setp.eq.s32 	%p28, %r187, 0;
	@%p28 bra 	$L__BB2_28;
	bra.uni 	$L__BB2_25;
$L__BB2_28:
	ret;

}
	// .globl	_ZN3cub18CUB_300001_SM_10006detail9transform16transform_kernelINS2_10policy_hubILb1EN4cuda3std3__45tupleIJN6thrust24THRUST_300001_SM_1000_NS6detail15normal_iteratorINSA_10device_ptrIdEEEEEEEE10policy1000El8fillRandSF_JPdEEEvT0_iT1_T2_DpNS2_10kernel_argIT3_EE
.visible .entry _ZN3cub18CUB_300001_SM_10006detail9transform16transform_kernelINS2_10policy_hubILb1EN4cuda3std3__45tupleIJN6thrust24THRUST_300001_SM_1000_NS6detail15normal_iteratorINSA_10device_ptrIdEEEEEEEE10policy1000El8fillRandSF_JPdEEEvT0_iT1_T2_DpNS2_10kernel_argIT3_EE(
	.param .u64 _ZN3cub18CUB_300001_SM_10006detail9transform16transform_kernelINS2_10policy_hubILb1EN4cuda3std3__45tupleIJN6thrust24THRUST_300001_SM_1000_NS6detail15normal_iteratorINSA_10device_ptrIdEEEEEEEE10policy1000El8fillRandSF_JPdEEEvT0_iT1_T2_DpNS2_10kernel_argIT3_EE_param_0,
	.param .u32 _ZN3cub18CUB_300001_SM_10006detail9transform16transform_kernelINS2_10policy_hubILb1EN4cuda3std3__45tupleIJN6thrust24THRUST_300001_SM_1000_NS6detail15normal_iteratorINSA_10device_ptrIdEEEEEEEE10policy1000El8fillRandSF_JPdEEEvT0_iT1_T2_DpNS2_10kernel_argIT3_EE_param_1,
	.param .align 8 .b8 _ZN3cub18CUB_300001_SM_10006detail9transform16transform_kernelINS2_10policy_hubILb1EN4cuda3std3__45tupleIJN6thrust24THRUST_300001_SM_1000_NS6detail15normal_iteratorINSA_10device_ptrIdEEEEEEEE10policy1000El8fillRandSF_JPdEEEvT0_iT1_T2_DpNS2_10kernel_argIT3_EE_param_2[24],
	.param .align 8 .b8 _ZN3cub18CUB_300001_SM_10006detail9transform16transform_kernelINS2_10policy_hubILb1EN4cuda3std3__45tupleIJN6thrust24THRUST_300001_SM_1000_NS6detail15normal_iteratorINSA_10device_ptrIdEEEEEEEE10policy1000El8fillRandSF_JPdEEEvT0_iT1_T2_DpNS2_10kernel_argIT3_EE_param_3[8],
	.param .align 8 .b8 _ZN3cub18CUB_300001_SM_10006detail9transform16transform_kernelINS2_10policy_hubILb1EN4cuda3std3__45tupleIJN6thrust24THRUST_300001_SM_1000_NS6detail15normal_iteratorINSA_10device_ptrIdEEEEEEEE10policy1000El8fillRandSF_JPdEEEvT0_iT1_T2_DpNS2_10kernel_argIT3_EE_param_4[16]
)
.maxntid 128
{
	.reg .pred 	%p<29>;
	.reg .b32 	%r<193>;
	.reg .b64 	%rd<38>;
	.reg .b64 	%fd<35>;

	ld.param.u64 	%rd11, [_ZN3cub18CUB_300001_SM_10006detail9transform16transform_kernelINS2_10policy_hubILb1EN4cuda3std3__45tupleIJN6thrust24THRUST_300001_SM_1000_NS6detail15normal_iteratorINSA_10device_ptrIdEEEEEEEE10policy1000El8fillRandSF_JPdEEEvT0_iT1_T2_DpNS2_10kernel_argIT3_EE_param_4];
	ld.param.f64 	%fd1, [_ZN3cub18CUB_300001_SM_10006detail9transform16transform_kernelINS2_10policy_hubILb1EN4cuda3std3__45tupleIJN6thrust24THRUST_300001_SM_1000_NS6detail15normal_iteratorINSA_10device_ptrIdEEEEEEEE10policy1000El8fillRandSF_JPdEEEvT0_iT1_T2_DpNS2_10kernel_argIT3_EE_param_2+8];
	ld.param.f64 	%fd2, [_ZN3cub18CUB_300001_SM_10006detail9transform16transform_kernelINS2_10policy_hubILb1EN4cuda3std3__45tupleIJN6thrust24THRUST_300001_SM_1000_NS6detail15normal_iteratorINSA_10device_ptrIdEEEEEEEE10policy1000El8fillRandSF_JPdEEEvT0_iT1_T2_DpNS2_10kernel_argIT3_EE_param_2];
	ld.param.u32 	%r178, [_ZN3cub18CUB_300001_SM_10006detail9transform16transform_kernelINS2_10policy_hubILb1EN4cuda3std3__45tupleIJN6thrust24THRUST_300001_SM_1000_NS6detail15normal_iteratorINSA_10device_ptrIdEEEEEEEE10policy1000El8fillRandSF_JPdEEEvT0_iT1_T2_DpNS2_10kernel_argIT3_EE_param_2+16];
	ld.param.u64 	%rd13, [_ZN3cub18CUB_300001_SM_10006detail9transform16transform_kernelINS2_10policy_hubILb1EN4cuda3std3__45tupleIJN6thrust24THRUST_300001_SM_1000_NS6detail15normal_iteratorINSA_10device_ptrIdEEEEEEEE10policy1000El8fillRandSF_JPdEEEvT0_iT1_T2_DpNS2_10kernel_argIT3_EE_param_0];
	ld.param.u64 	%rd14, [_ZN3cub18CUB_300001_SM_10006detail9transform16transform_kernelINS2_10policy_hubILb1EN4cuda3std3__45tupleIJN6thrust24THRUST_300001_SM_1000_NS6detail15normal_iteratorINSA_10device_ptrIdEEEEEEEE10policy1000El8fillRandSF_JPdEEEvT0_iT1_T2_DpNS2_10kernel_argIT3_EE_param_3];
	ld.param.u32 	%r58, [_ZN3cub18CUB_300001_SM_10006detail9transform16transform_kernelINS2_10policy_hubILb1EN4cuda3std3__45tupleIJN6thrust24THRUST_300001_SM_1000_NS6detail15normal_iteratorINSA_10device_ptrIdEEEEEEEE10policy1000El8fillRandSF_JPdEEEvT0_iT1_T2_DpNS2_10kernel_argIT3_EE_param_1];
	cvta.to.global.u64 	%rd1, %rd14;
	shl.b32 	%r2, %r58, 7;
	mov.u32 	%r59, %ctaid.x;
	cvt.u64.u32 	%rd15, %r59;
	cvt.s64.s32 	%rd16, %r2;
	mul.lo.s64 	%rd2, %rd16, %rd15;
	sub.s64 	%rd17, %rd13, %rd2;
	min.s64 	%rd18, %rd17, %rd16;
	cvt.u32.u64 	%r3, %rd18;
	shl.b32 	%r4, %r3, 3;
	mov.u32 	%r5, %tid.x;
	shl.b32 	%r170, %r5, 7;
	setp.ge.s32 	%p1, %r170, %r4;
	@%p1 bra 	$L__BB3_3;
	cvta.to.global.u64 	%rd19, %rd11;
	shl.b64 	%rd20, %rd2, 3;
	add.s64 	%rd21, %rd19, %rd20;
	mul.wide.u32 	%rd22, %r5, 128;
	add.s64 	%rd37, %rd21, %rd22;
$L__BB3_2:
	.pragma "nounroll";
	// begin inline asm
	prefetch.global.L2 [%rd37];
	// end inline asm
	add.s32 	%r170, %r170, 16384;
	add.s64 	%rd37, %rd37, 16384;
	setp.lt.s32 	%p2, %r170, %r4;
	@%p2 bra 	$L__BB3_2;
$L__BB3_3:
	setp.eq.s32 	%p3, %r2, %r3;
	@%p3 bra 	$L__BB3_21;
	setp.lt.s32 	%p4, %r58, 1;
	@%p4 bra 	$L__BB3_28;
	sub.f64 	%fd3, %fd1, %fd2;
	and.b32  	%r9, %r58, 3;
	setp.lt.u32 	%p5, %r58, 4;
	mov.b32 	%r187, 0;
	@%p5 bra 	$L__BB3_16;
	and.b32  	%r187, %r58, 2147483644;
	neg.s32 	%r176, %r187;
	add.s32 	%r175, %r5, 256;
	shl.b64 	%rd24, %rd2, 3;
	add.s64 	%rd25, %rd24, %rd1;
	add.s64 	%rd6, %rd25, 2048;
	mov.u32 	%r174, %r5;
$L__BB3_7:
	mul.wide.s32 	%rd26, %r174, 8;
	add.s64 	%rd8, %rd6, %rd26;
	add.s32 	%r61, %r175, -256;
	setp.ge.s32 	%p6, %r61, %r3;
	@%p6 bra 	$L__BB3_9;
	mul.hi.u32 	%r62, %r178, -1131474031;
	shr.u32 	%r63, %r62, 15;
	mul.lo.s32 	%r64, %r63, 44488;
	sub.s32 	%r65, %r178, %r64;
	mul.lo.s32 	%r66, %r65, 48271;
	mul.lo.s32 	%r67, %r63, 3399;
	setp.lt.u32 	%p7, %r66, %r67;
	xor.b32  	%r68, %r67, 2147483647;
	neg.s32 	%r69, %r67;
	selp.b32 	%r70, %r68, %r69, %p7;
	add.s32 	%r178, %r70, %r66;
	add.s32 	%r71, %r178, -1;
	cvt.rn.f64.u32 	%fd5, %r71;
	div.rn.f64 	%fd6, %fd5, 0d41DFFFFFFF800000;
	fma.rn.f64 	%fd7, %fd3, %fd6, %fd2;
	st.global.f64 	[%rd8+-2048], %fd7;
$L__BB3_9:
	add.s32 	%r72, %r175, -128;
	setp.ge.s32 	%p8, %r72, %r3;
	@%p8 bra 	$L__BB3_11;
	mul.hi.u32 	%r73, %r178, -1131474031;
	shr.u32 	%r74, %r73, 15;
	mul.lo.s32 	%r75, %r74, 44488;
	sub.s32 	%r76, %r178, %r75;
	mul.lo.s32 	%r77, %r76, 48271;
	mul.lo.s32 	%r78, %r74, 3399;
	setp.lt.u32 	%p9, %r77, %r78;
	xor.b32  	%r79, %r78, 2147483647;
	neg.s32 	%r80, %r78;
	selp.b32 	%r81, %r79, %r80, %p9;
	add.s32 	%r178, %r81, %r77;
	add.s32 	%r82, %r178, -1;
	cvt.rn.f64.u32 	%fd8, %r82;
	div.rn.f64 	%fd9, %fd8, 0d41DFFFFFFF800000;
	fma.rn.f64 	%fd10, %fd3, %fd9, %fd2;
	st.global.f64 	[%rd8+-1024], %fd10;
$L__BB3_11:
	setp.ge.s32 	%p10, %r175, %r3;
	@%p10 bra 	$L__BB3_13;
	mul.hi.u32 	%r83, %r178, -1131474031;
	shr.u32 	%r84, %r83, 15;
	mul.lo.s32 	%r85, %r84, 44488;
	sub.s32 	%r86, %r178, %r85;
	mul.lo.s32 	%r87, %r86, 48271;
	mul.lo.s32 	%r88, %r84, 3399;
	setp.lt.u32 	%p11, %r87, %r88;
	xor.b32  	%r89, %r88, 2147483647;
	neg.s32 	%r90, %r88;
	selp.b32 	%r91, %r89, %r90, %p11;
	add.s32 	%r178, %r91, %r87;
	add.s32 	%r92, %r178, -1;
	cvt.rn.f64.u32 	%fd11, %r92;
	div.rn.f64 	%fd12, %fd11, 0d41DFFFFFFF800000;
	fma.rn.f64 	%fd13, %fd3, %fd12, %fd2;
	st.global.f64 	[%rd8], %fd13;
$L__BB3_13:
	add.s32 	%r93, %r175, 128;
	setp.ge.s32 	%p12, %r93, %r3;
	@%p12 bra 	$L__BB3_15;
	mul.hi.u32 	%r94, %r178, -1131474031;
	shr.u32 	%r95, %r94, 15;
	mul.lo.s32 	%r96, %r95, 44488;
	sub.s32 	%r97, %r178, %r96;
	mul.lo.s32 	%r98, %r97, 48271;
	mul.lo.s32 	%r99, %r95, 3399;
	setp.lt.u32 	%p13, %r98, %r99;
	xor.b32  	%r100, %r99, 2147483647;
	neg.s32 	%r101, %r99;
	selp.b32 	%r102, %r100, %r101, %p13;
	add.s32 	%r178, %r102, %r98;
	add.s32 	%r103, %r178, -1;
	cvt.rn.f64.u32 	%fd14, %r103;
	div.rn.f64 	%fd15, %fd14, 0d41DFFFFFFF800000;
	fma.rn.f64 	%fd16, %fd3, %fd15, %fd2;
	st.global.f64 	[%rd8+1024], %fd16;
$L__BB3_15:
	add.s32 	%r176, %r176, 4;
	add.s32 	%r175, %r175, 512;
	add.s32 	%r174, %r174, 512;
	setp.eq.s32 	%p14, %r176, 0;
	@%p14 bra 	$L__BB3_16;
	bra.uni 	$L__BB3_7;
$L__BB3_16:
	setp.eq.s32 	%p15, %r9, 0;
	@%p15 bra 	$L__BB3_28;
	shl.b64 	%rd27, %rd2, 3;
	add.s64 	%rd10, %rd1, %rd27;
	shl.b32 	%r104, %r187, 7;
	add.s32 	%r190, %r5, %r104;
	neg.s32 	%r189, %r9;
$L__BB3_18:
	.pragma "nounroll";
	setp.ge.s32 	%p16, %r190, %r3;
	@%p16 bra 	$L__BB3_20;
	mul.hi.u32 	%r105, %r178, -1131474031;
	shr.u32 	%r106, %r105, 15;
	mul.lo.s32 	%r107, %r106, 44488;
	sub.s32 	%r108, %r178, %r107;
	mul.lo.s32 	%r109, %r108, 48271;
	mul.lo.s32 	%r110, %r106, 3399;
	setp.lt.u32 	%p17, %r109, %r110;
	xor.b32  	%r111, %r110, 2147483647;
	neg.s32 	%r112, %r110;
	selp.b32 	%r113, %r111, %r112, %p17;
	add.s32 	%r178, %r113, %r109;
	add.s32 	%r114, %r178, -1;
	cvt.rn.f64.u32 	%fd17, %r114;
	div.rn.f64 	%fd18, %fd17, 0d41DFFFFFFF800000;
	fma.rn.f64 	%fd19, %fd3, %fd18, %fd2;
	mul.wide.s32 	%rd28, %r190, 8;
	add.s64 	%rd29, %rd10, %rd28;
	st.global.f64 	[%rd29], %fd19;
$L__BB3_20:
	add.s32 	%r190, %r190, 128;
	add.s32 	%r189, %r189, 1;
	setp.ne.s32 	%p18, %r189, 0;
	@%p18 bra 	$L__BB3_18;
	bra.uni 	$L__BB3_28;
$L__BB3_21:
	setp.lt.s32 	%p19, %r58, 1;
	@%p19 bra 	$L__BB3_28;
	sub.f64 	%fd4, %fd1, %fd2;
	and.b32  	%r13, %r58, 3;
	setp.lt.u32 	%p20, %r58, 4;
	mov.b32 	%r182, 0;
	@%p20 bra 	$L__BB3_25;
	and.b32  	%r182, %r58, 2147483644;
	neg.s32 	%r172, %r182;
	shl.b64 	%rd30, %rd2, 3;
	add.s64 	%rd31, %rd30, %rd1;
	add.s64 	%rd7, %rd31, 2048;
	mov.u32 	%r171, %r5;
$L__BB3_24:
	mul.wide.s32 	%rd32, %r171, 8;
	add.s64 	%rd33, %rd7, %rd32;
	mul.hi.u32 	%r116, %r178, -1131474031;
	shr.u32 	%r117, %r116, 15;
	mul.lo.s32 	%r118, %r117, 44488;
	sub.s32 	%r119, %r178, %r118;
	mul.lo.s32 	%r120, %r119, 48271;
	mul.lo.s32 	%r121, %r117, 3399;
	setp.lt.u32 	%p21, %r120, %r121;
	xor.b32  	%r122, %r121, 2147483647;
	neg.s32 	%r123, %r121;
	selp.b32 	%r124, %r122, %r123, %p21;
	add.s32 	%r125, %r124, %r120;
	add.s32 	%r126, %r125, -1;
	cvt.rn.f64.u32 	%fd20, %r126;
	div.rn.f64 	%fd21, %fd20, 0d41DFFFFFFF800000;
	fma.rn.f64 	%fd22, %fd4, %fd21, %fd2;
	st.global.f64 	[%rd33+-2048], %fd22;
	mul.hi.u32 	%r127, %r125, -1131474031;
	shr.u32 	%r128, %r127, 15;
	mul.lo.s32 	%r129, %r128, 44488;
	sub.s32 	%r130, %r125, %r129;
	mul.lo.s32 	%r131, %r130, 48271;
	mul.lo.s32 	%r132, %r128, 3399;
	setp.lt.u32 	%p22, %r131, %r132;
	xor.b32  	%r133, %r132, 2147483647;
	neg.s32 	%r134, %r132;
	selp.b32 	%r135, %r133, %r134, %p22;
	add.s32 	%r136, %r135, %r131;
	add.s32 	%r137, %r136, -1;
	cvt.rn.f64.u32 	%fd23, %r137;
	div.rn.f64 	%fd24, %fd23, 0d41DFFFFFFF800000;
	fma.rn.f64 	%fd25, %fd4, %fd24, %fd2;
	st.global.f64 	[%rd33+-1024], %fd25;
	mul.hi.u32 	%r138, %r136, -1131474031;
	shr.u32 	%r139, %r138, 15;
	mul.lo.s32 	%r140, %r139, 44488;
	sub.s32 	%r141, %r136, %r140;
	mul.lo.s32 	%r142, %r141, 48271;
	mul.lo.s32 	%r143, %r139, 3399;
	setp.lt.u32 	%p23, %r142, %r143;
	xor.b32  	%r144, %r143, 2147483647;
	neg.s32 	%r145, %r143;
	selp.b32 	%r146, %r144, %r145, %p23;
	add.s32 	%r147, %r146, %r142;
	add.s32 	%r148, %r147, -1;
	cvt.rn.f64.u32 	%fd26, %r148;
	div.rn.f64 	%fd27, %fd26, 0d41DFFFFFFF800000;
	fma.rn.f64 	%fd28, %fd4, %fd27, %fd2;
	st.global.f64 	[%rd33], %fd28;
	mul.hi.u32 	%r149, %r147, -1131474031;
	shr.u32 	%r150, %r149, 15;
	mul.lo.s32 	%r151, %r150, 44488;
	sub.s32 	%r152, %r147, %r151;
	mul.lo.s32 	%r153, %r152, 48271;
	mul.lo.s32 	%r154, %r150, 3399;
	setp.lt.u32 	%p24, %r153, %r154;
	xor.b32  	%r155, %r154, 2147483647;
	neg.s32 	%r156, %r154;
	selp.b32 	%r157, %r155, %r156, %p24;
	add.s32 	%r178, %r157, %r153;
	add.s32 	%r158, %r178, -1;
	cvt.rn.f64.u32 	%fd29, %r158;
	div.rn.f64 	%fd30, %fd29, 0d41DFFFFFFF800000;
	fma.rn.f64 	%fd31, %fd4, %fd30, %fd2;
	st.global.f64 	[%rd33+1024], %fd31;
	add.s32 	%r172, %r172, 4;
	add.s32 	%r171, %r171, 512;
	setp.eq.s32 	%p25, %r172, 0;
	@%p25 bra 	$L__BB3_25;
	bra.uni 	$L__BB3_24;
$L__BB3_25:
	setp.eq.s32 	%p26, %r13, 0;
	@%p26 bra 	$L__BB3_28;
	shl.b64 	%rd34, %rd2, 3;
	add.s64 	%rd9, %rd1, %rd34;
	shl.b32 	%r159, %r182, 7;
	add.s32 	%r185, %r5, %r159;
	neg.s32 	%r184, %r13;
$L__BB3_27:
	.pragma "nounroll";
	mul.wide.s32 	%rd35, %r185, 8;
	add.s64 	%rd36, %rd9, %rd35;
	mul.hi.u32 	%r160, %r178, -1131474031;
	shr.u32 	%r161, %r160, 15;
	mul.lo.s32 	%r162, %r161, 44488;
	sub.s32 	%r163, %r178, %r162;
	mul.lo.s32 	%r164, %r163, 48271;
	mul.lo.s32 	%r165, %r161, 3399;
	setp.lt.u32 	%p27, %r164, %r165;
	xor.b32  	%r166, %r165, 2147483647;
	neg.s32 	%r167, %r165;
	selp.b32 	%r168, %r166, %r167, %p27;
	add.s32 	%r178, %r168, %r164;
	add.s32 	%r169, %r178, -1;
	cvt.rn.f64.u32 	%fd32, %r169;
	div.rn.f64 	%fd33, %fd32, 0d41DFFFFFFF800000;
	fma.rn.f64 	%fd34, %fd4, %fd33, %fd2;
	st.global.f64 	[%rd36], %fd34;
	add.s32 	%r185, %r185, 128;
	add.s32 	%r184, %r184, 1;
	setp.eq.s32 	%p28, %r184, 0;
	@%p28 bra 	$L__BB3_28;
	bra.uni 	$L__BB3_27;
$L__BB3_28:
	ret;

}


// ===== COMPILED SASS (sm_100) =====

	.target	sm_100

	.elftype	@"ET_EXEC"


//--------------------- .note.nv.tkinfo           --------------------------
	.section	.note.nv.tkinfo,"",@"SHT_NOTE"
	.sectionflags	@"SHF_NOTE_NV_TKINFO"
	.tkinfo
        /*0018*/ 	.word	0x00000002
        /*0030*/ 	.string	""
        /*0030*/ 	.string	"ptxas"
        /*0030*/ 	.string	"Cuda compilation tools, release 13.0, V13.0.88"
        /*0030*/ 	.string	"Build cuda_13.0.r13.0/compiler.36424714_0"
        /*0030*/ 	.string	"-arch sm_100 -m 64 "



//--------------------- .note.nv.cuinfo           --------------------------
	.section	.note.nv.cuinfo,"",@"SHT_NOTE"
	.sectionflags	@"SHF_NOTE_NV_CUINFO"
        /*0018*/ 	.short	0x0002
        /*001a*/ 	.short	0x0064
        /*001c*/ 	.short	0x0082
	.zero		2


//--------------------- .nv.info                  --------------------------
	.section	.nv.info,"",@"SHT_CUDA_INFO"
	.align	4


	//----- nvinfo : EIATTR_REGCOUNT
	.align		4
        /*0000*/ 	.byte	0x04, 0x2f
        /*0002*/ 	.short	(.L_44 - .L_43)
	.align		4
.L_43:
        /*0004*/ 	.word	index@(_ZN3cub18CUB_300001_SM_10006detail11EmptyKernelIvEEvv)
        /*0008*/ 	.word	0x00000004


	//----- nvinfo : EIATTR_FRAME_SIZE
	.align		4
.L_44:
        /*000c*/ 	.byte	0x04, 0x11
        /*000e*/ 	.short	(.L_46 - .L_45)
	.align		4
.L_45:
        /*0010*/ 	.word	index@(_ZN3cub18CUB_300001_SM_10006detail11EmptyKernelIvEEvv)
        /*0014*/ 	.word	0x00000000


	//----- nvinfo : EIATTR_REGCOUNT
	.align		4
.L_46:
        /*0018*/ 	.byte	0x04, 0x2f
        /*001a*/ 	.short	(.L_48 - .L_47)
	.align		4
.L_47:
        /*001c*/ 	.word	index@(_ZN3cub18CUB_300001_SM_10006detail8for_each13static_kernelINS2_12policy_hub_t12policy_500_tEmN6thrust24THRUST_300001_SM_1000_NS8cuda_cub20__uninitialized_fill7functorINS7_10device_ptrIdEEdEEEEvT0_T1_)
        /*0020*/ 	.word	0x00000009


	//----- nvinfo : EIATTR_FRAME_SIZE
	.align		4
.L_48:
        /*0024*/ 	.byte	0x04, 0x11
        /*0026*/ 	.short	(.L_50 - .L_49)
	.align		4
.L_49:
        /*0028*/ 	.word	index@(_ZN3cub18CUB_300001_SM_10006detail8for_each13static_kernelINS2_12policy_hub_t12policy_500_tEmN6thrust24THRUST_300001_SM_1000_NS8cuda_cub20__uninitialized_fill7functorINS7_10device_ptrIdEEdEEEEvT0_T1_)
        /*002c*/ 	.word	0x00000000


	//----- nvinfo : EIATTR_REGCOUNT
	.align		4
.L_50:
        /*0030*/ 	.byte	0x04, 0x2f
        /*0032*/ 	.short	(.L_52 - .L_51)
	.align		4
.L_51:
        /*0034*/ 	.word	index@(_ZN3cub18CUB_300001_SM_10006detail9transform16transform_kernelINS2_10policy_hubILb1EN4cuda3std3__45tupleIJN6thrust24THRUST_300001_SM_1000_NS6detail15normal_iteratorINSA_10device_ptrIdEEEEEEEE10policy1000Ei8fillRandSF_JPdEEEvT0_iT1_T2_DpNS2_10kernel_argIT3_EE)
        /*0038*/ 	.word	0x00000022


	//----- nvinfo : EIATTR_FRAME_SIZE
	.align		4
.L_52:
        /*003c*/ 	.byte	0x04, 0x11
        /*003e*/ 	.short	(.L_54 - .L_53)
	.align		4
.L_53:
        /*0040*/ 	.word	index@($__internal_1_$__cuda_sm20_div_rn_f64_full)
        /*0044*/ 	.word	0x00000000


	//----- nvinfo : EIATTR_FRAME_SIZE
	.align		4
.L_54:
        /*0048*/ 	.byte	0x04, 0x11
        /*004a*/ 	.short	(.L_56 - .L_55)
	.align		4
.L_55:
        /*004c*/ 	.word	index@(_ZN3cub18CUB_300001_SM_10006detail9transform16transform_kernelINS2_10policy_hubILb1EN4cuda3std3__45tupleIJN6thrust24THRUST_300001_SM_1000_NS6detail15normal_iteratorINSA_10device_ptrIdEEEEEEEE10policy1000Ei8fillRandSF_JPdEEEvT0_iT1_T2_DpNS2_10kernel_argIT3_EE)
        /*0050*/ 	.word	0x00000000


	//----- nvinfo : EIATTR_REGCOUNT
	.align		4
.L_56:
        /*0054*/ 	.byte	0x04, 0x2f
        /*0056*/ 	.short	(.L_58 - .L_57)
	.align		4
.L_57:
        /*0058*/ 	.word	index@(_ZN3cub18CUB_300001_SM_10006detail9transform16transform_kernelINS2_10policy_hubILb1EN4cuda3std3__45tupleIJN6thrust24THRUST_300001_SM_1000_NS6detail15normal_iteratorINSA_10device_ptrIdEEEEEEEE10policy1000El8fillRandSF_JPdEEEvT0_iT1_T2_DpNS2_10kernel_argIT3_EE)
        /*005c*/ 	.word	0x00000022


	//----- nvinfo : EIATTR_FRAME_SIZE
	.align		4
.L_58:
        /*0060*/ 	.byte	0x04, 0x11
        /*0062*/ 	.short	(.L_60 - .L_59)
	.align		4
.L_59:
        /*0064*/ 	.word	index@($__internal_0_$__cuda_sm20_div_rn_f64_full)
        /*0068*/ 	.word	0x00000000


	//----- nvinfo : EIATTR_FRAME_SIZE
	.align		4
.L_60:
        /*006c*/ 	.byte	0x04, 0x11
        /*006e*/ 	.short	(.L_62 - .L_61)
	.align		4
.L_61:
        /*0070*/ 	.word	index@(_ZN3cub18CUB_300001_SM_10006detail9transform16transform_kernelINS2_10policy_hubILb1EN4cuda3std3__45tupleIJN6thrust24THRUST_300001_SM_1000_NS6detail15normal_iteratorINSA_10device_ptrIdEEEEEEEE10policy1000El8fillRandSF_JPdEEEvT0_iT1_T2_DpNS2_10kernel_argIT3_EE)
        /*0074*/ 	.word	0x00000000


	//----- nvinfo : EIATTR_MIN_STACK_SIZE
	.align		4
.L_62:
        /*0078*/ 	.byte	0x04, 0x12
        /*007a*/ 	.short	(.L_64 - .L_63)
	.align		4
.L_63:
        /*007c*/ 	.word	index@(_ZN3cub18CUB_300001_SM_10006detail9transform16transform_kernelINS2_10policy_hubILb1EN4cuda3std3__45tupleIJN6thrust24THRUST_300001_SM_1000_NS6detail15normal_iteratorINSA_10device_ptrIdEEEEEEEE10policy1000El8fillRandSF_JPdEEEvT0_iT1_T2_DpNS2_10kernel_argIT3_EE)
        /*0080*/ 	.word	0x00000000


	//----- nvinfo : EIATTR_MIN_STACK_SIZE
	.align		4
.L_64:
        /*0084*/ 	.byte	0x04, 0x12
        /*0086*/ 	.short	(.L_66 - .L_65)
	.align		4
.L_65:
        /*0088*/ 	.word	index@(_ZN3cub18CUB_300001_SM_10006detail9transform16transform_kernelINS2_10policy_hubILb1EN4cuda3std3__45tupleIJN6thrust24THRUST_300001_SM_1000_NS6detail15normal_iteratorINSA_10device_ptrIdEEEEEEEE10policy1000Ei8fillRandSF_JPdEEEvT0_iT1_T2_DpNS2_10kernel_argIT3_EE)
        /*008c*/ 	.word	0x00000000


	//----- nvinfo : EIATTR_MIN_STACK_SIZE
	.align		4
.L_66:
        /*0090*/ 	.byte	0x04, 0x12
        /*0092*/ 	.short	(.L_68 - .L_67)
	.align		4
.L_67:
        /*0094*/ 	.word	index@(_ZN3cub18CUB_300001_SM_10006detail8for_each13static_kernelINS2_12policy_hub_t12policy_500_tEmN6thrust24THRUST_300001_SM_1000_NS8cuda_cub20__uninitialized_fill7functorINS7_10device_ptrIdEEdEEEEvT0_T1_)
        /*0098*/ 	.word	0x00000000


	//----- nvinfo : EIATTR_MIN_STACK_SIZE
	.align		4
.L_68:
        /*009c*/ 	.byte	0x04, 0x12
        /*009e*/ 	.short	(.L_70 - .L_69)
	.align		4
.L_69:
        /*00a0*/ 	.word	index@(_ZN3cub18CUB_300001_SM_10006detail11EmptyKernelIvEEvv)
        /*00a4*/ 	.word	0x00000000
.L_70:


//--------------------- .nv.compat                --------------------------
	.section	.nv.compat,"",@"SHT_CUDA_COMPAT_INFO"
	.align	4
        /*0000*/ 	.byte	0x02, 0x09, 0x00, 0x00, 0x02, 0x02, 0x01, 0x00, 0x02, 0x05, 0x05, 0x00, 0x03, 0x07, 0x01, 0x01
        /*0010*/ 	.byte	0x02, 0x03, 0x00, 0x00, 0x02, 0x06, 0x01, 0x00, 0x04, 0x0b, 0x08, 0x00, 0x01, 0x00, 0x00, 0x00
        /*0020*/ 	.byte	0x00, 0x00, 0x00, 0x00


//--------------------- .nv.info._ZN3cub18CUB_300001_SM_10006detail9transform16transform_kernelINS2_10policy_hubILb1EN4cuda3std3__45tupleIJN6thrust24THRUST_300001_SM_1000_NS6detail15normal_iteratorINSA_10device_ptrIdEEEEEEEE10policy1000El8fillRandSF_JPdEEEvT0_iT1_T2_DpNS2_10kernel_argIT3_EE --------------------------
	.section	.nv.info._ZN3cub18CUB_300001_SM_10006detail9transform16transform_kernelINS2_10policy_hubILb1EN4cuda3std3__45tupleIJN6thrust24THRUST_300001_SM_1000_NS6detail15normal_iteratorINSA_10device_ptrIdEEEEEEEE10policy1000El8fillRandSF_JPdEEEvT0_iT1_T2_DpNS2_10kernel_argIT3_EE,"",@"SHT_CUDA_INFO"
	.sectionflags	@""
	.align	4


	//----- nvinfo : EIATTR_CUDA_API_VERSION
	.align		4
        /*0000*/ 	.byte	0x04, 0x37
        /*0002*/ 	.short	(.L_72 - .L_71)
.L_71:
        /*0004*/ 	.word	0x00000082


	//----- nvinfo : EIATTR_KPARAM_INFO
	.align		4
.L_72:
        /*0008*/ 	.byte	0x04, 0x17
        /*000a*/ 	.short	(.L_74 - .L_73)
.L_73:
        /*000c*/ 	.word	0x00000000
        /*0010*/ 	.short	0x0004
        /*0012*/ 	.short	0x0030
        /*0014*/ 	.byte	0x00, 0xf0, 0x41, 0x00


	//----- nvinfo : EIATTR_KPARAM_INFO
	.align		4
.L_74:
        /*0018*/ 	.byte	0x04, 0x17
        /*001a*/ 	.short	(.L_76 - .L_75)
.L_75:
        /*001c*/ 	.word	0x00000000
        /*0020*/ 	.short	0x0003
        /*0022*/ 	.short	0x0028
        /*0024*/ 	.byte	0x00, 0xf0, 0x21, 0x00


	//----- nvinfo : EIATTR_KPARAM_INFO
	.align		4
.L_76:
        /*0028*/ 	.byte	0x04, 0x17
        /*002a*/ 	.short	(.L_78 - .L_77)
.L_77:
        /*002c*/ 	.word	0x00000000
        /*0030*/ 	.short	0x0002
        /*0032*/ 	.short	0x0010
        /*0034*/ 	.byte	0x00, 0xf0, 0x61, 0x00


	//----- nvinfo : EIATTR_KPARAM_INFO
	.align		4
.L_78:
        /*0038*/ 	.byte	0x04, 0x17
        /*003a*/ 	.short	(.L_80 - .L_79)
.L_79:
        /*003c*/ 	.word	0x00000000
        /*0040*/ 	.short	0x0001
        /*0042*/ 	.short	0x0008
        /*0044*/ 	.byte	0x00, 0xf0, 0x11, 0x00


	//----- nvinfo : EIATTR_KPARAM_INFO
	.align		4
.L_80:
        /*0048*/ 	.byte	0x04, 0x17
        /*004a*/ 	.short	(.L_82 - .L_81)
.L_81:
        /*004c*/ 	.word	0x00000000
        /*0050*/ 	.short	0x0000
        /*0052*/ 	.short	0x0000
        /*0054*/ 	.byte	0x00, 0xf0, 0x21, 0x00


	//----- nvinfo : EIATTR_SPARSE_MMA_MASK
	.align		4
.L_82:
        /*0058*/ 	.byte	0x03, 0x50
        /*005a*/ 	.short	0x0000


	//----- nvinfo : EIATTR_MAXREG_COUNT
	.align		4
        /*005c*/ 	.byte	0x03, 0x1b
        /*005e*/ 	.short	0x00ff


	//----- nvinfo : EIATTR_MERCURY_ISA_VERSION
	.align		4
        /*0060*/ 	.byte	0x03, 0x5f
        /*0062*/ 	.short	0x0101


	//----- nvinfo : EIATTR_VRC_CTA_INIT_COUNT
	.align		4
        /*0064*/ 	.byte	0x02, 0x4a
	.zero		1
	.zero		1


	//----- nvinfo : EIATTR_EXIT_INSTR_OFFSETS
	.align		4
        /*0068*/ 	.byte	0x04, 0x1c
        /*006a*/ 	.short	(.L_84 - .L_83)


	//   ....[0]....
.L_83:
        /*006c*/ 	.word	0x000002a0


	//   ....[1]....
        /*0070*/ 	.word	0x00000dd0


	//   ....[2]....
        /*0074*/ 	.word	0x00001100


	//   ....[3]....
        /*0078*/ 	.word	0x00001130


	//   ....[4]....
        /*007c*/ 	.word	0x00001a90


	//   ....[5]....
        /*0080*/ 	.word	0x00001d40


	//----- nvinfo : EIATTR_MAX_THREADS
	.align		4
.L_84:
        /*0084*/ 	.byte	0x04, 0x05
        /*0086*/ 	.short	(.L_86 - .L_85)
.L_85:
        /*0088*/ 	.word	0x00000080
        /*008c*/ 	.word	0x00000001
        /*0090*/ 	.word	0x00000001


	//----- nvinfo : EIATTR_CRS_STACK_SIZE
	.align		4
.L_86:
        /*0094*/ 	.byte	0x04, 0x1e
        /*0096*/ 	.short	(.L_88 - .L_87)
.L_87:
        /*0098*/ 	.word	0x00000000


	//----- nvinfo : EIATTR_CBANK_PARAM_SIZE
	.align		4
.L_88:
        /*009c*/ 	.byte	0x03, 0x19
        /*009e*/ 	.short	0x0040


	//----- nvinfo : EIATTR_PARAM_CBANK
	.align		4
        /*00a0*/ 	.byte	0x04, 0x0a
        /*00a2*/ 	.short	(.L_90 - .L_89)
	.align		4
.L_89:
        /*00a4*/ 	.word	index@(.nv.constant0._ZN3cub18CUB_300001_SM_10006detail9transform16transform_kernelINS2_10policy_hubILb1EN4cuda3std3__45tupleIJN6thrust24THRUST_300001_SM_1000_NS6detail15normal_iteratorINSA_10device_ptrIdEEEEEEEE10policy1000El8fillRandSF_JPdEEEvT0_iT1_T2_DpNS2_10kernel_argIT3_EE)
        /*00a8*/ 	.short	0x0380
        /*00aa*/ 	.short	0x0040


	//----- nvinfo : EIATTR_SW_WAR
	.align		4
.L_90:
        /*00ac*/ 	.byte	0x04, 0x36
        /*00ae*/ 	.short	(.L_92 - .L_91)
.L_91:
        /*00b0*/ 	.word	0x00000008
.L_92:


//--------------------- .nv.info._ZN3cub18CUB_300001_SM_10006detail9transform16transform_kernelINS2_10policy_hubILb1EN4cuda3std3__45tupleIJN6thrust24THRUST_300001_SM_1000_NS6detail15normal_iteratorINSA_10device_ptrIdEEEEEEEE10policy1000Ei8fillRandSF_JPdEEEvT0_iT1_T2_DpNS2_10kernel_argIT3_EE --------------------------
	.section	.nv.info._ZN3cub18CUB_300001_SM_10006detail9transform16transform_kernelINS2_10policy_hubILb1EN4cuda3std3__45tupleIJN6thrust24THRUST_300001_SM_1000_NS6detail15normal_iteratorINSA_10device_ptrIdEEEEEEEE10policy1000Ei8fillRandSF_JPdEEEvT0_iT1_T2_DpNS2_10kernel_argIT3_EE,"",@"SHT_CUDA_INFO"
	.sectionflags	@""
	.align	4


	//----- nvinfo : EIATTR_CUDA_API_VERSION
	.align		4
        /*0000*/ 	.byte	0x04, 0x37
        /*0002*/ 	.short	(.L_94 - .L_93)
.L_93:
        /*0004*/ 	.word	0x00000082


	//----- nvinfo : EIATTR_KPARAM_INFO
	.align		4
.L_94:
        /*0008*/ 	.byte	0x04, 0x17
        /*000a*/ 	.short	(.L_96 - .L_95)
.L_95:
        /*000c*/ 	.word	0x00000000
        /*0010*/ 	.short	0x0004
        /*0012*/ 	.short	0x0028
        /*0014*/ 	.byte	0x00, 0xf0, 0x41, 0x00


	//----- nvinfo : EIATTR_KPARAM_INFO
	.align		4
.L_96:
        /*0018*/ 	.byte	0x04, 0x17
        /*001a*/ 	.short	(.L_98 - .L_97)
.L_97:
        /*001c*/ 	.word	0x00000000
        /*0020*/ 	.short	0x0003
        /*0022*/ 	.short	0x0020
        /*0024*/ 	.byte	0x00, 0xf0, 0x21, 0x00


	//----- nvinfo : EIATTR_KPARAM_INFO
	.align		4
.L_98:
        /*0028*/ 	.byte	0x04, 0x17
        /*002a*/ 	.short	(.L_100 - .L_99)
.L_99:
        /*002c*/ 	.word	0x00000000
        /*0030*/ 	.short	0x0002
        /*0032*/ 	.short	0x0008
        /*0034*/ 	.byte	0x00, 0xf0, 0x61, 0x00


	//----- nvinfo : EIATTR_KPARAM_INFO
	.align		4
.L_100:
        /*0038*/ 	.byte	0x04, 0x17
        /*003a*/ 	.short	(.L_102 - .L_101)
.L_101:
        /*003c*/ 	.word	0x00000000
        /*0040*/ 	.short	0x0001
        /*0042*/ 	.short	0x0004
        /*0044*/ 	.byte	0x00, 0xf0, 0x11, 0x00


	//----- nvinfo : EIATTR_KPARAM_INFO
	.align		4
.L_102:
        /*0048*/ 	.byte	0x04, 0x17
        /*004a*/ 	.short	(.L_104 - .L_103)
.L_103:
        /*004c*/ 	.word	0x00000000
        /*0050*/ 	.short	0x0000
        /*0052*/ 	.short	0x0000
        /*0054*/ 	.byte	0x00, 0xf0, 0x11, 0x00


	//----- nvinfo : EIATTR_SPARSE_MMA_MASK
	.align		4
.L_104:
        /*0058*/ 	.byte	0x03, 0x50
        /*005a*/ 	.short	0x0000


	//----- nvinfo : EIATTR_MAXREG_COUNT
	.align		4
        /*005c*/ 	.byte	0x03, 0x1b
        /*005e*/ 	.short	0x00ff


	//----- nvinfo : EIATTR_MERCURY_ISA_VERSION
	.align		4
        /*0060*/ 	.byte	0x03, 0x5f
        /*0062*/ 	.short	0x0101


	//----- nvinfo : EIATTR_VRC_CTA_INIT_COUNT
	.align		4
        /*0064*/ 	.byte	0x02, 0x4a
	.zero		1
	.zero		1


	//----- nvinfo : EIATTR_EXIT_INSTR_OFFSETS
	.align		4
        /*0068*/ 	.byte	0x04, 0x1c
        /*006a*/ 	.short	(.L_106 - .L_105)


	//   ....[0]....
.L_105:
        /*006c*/ 	.word	0x00000220


	//   ....[1]....
        /*0070*/ 	.word	0x00000b70


	//   ....[2]....
        /*0074*/ 	.word	0x00000e20


	//   ....[3]....
        /*0078*/ 	.word	0x00000e50


	//   ....[4]....
        /*007c*/ 	.word	0x00001970


	//   ....[5]....
        /*0080*/ 	.word	0x00001c60


	//----- nvinfo : EIATTR_MAX_THREADS
	.align		4
.L_106:
        /*0084*/ 	.byte	0x04, 0x05
        /*0086*/ 	.short	(.L_108 - .L_107)
.L_107:
        /*0088*/ 	.word	0x00000080
        /*008c*/ 	.word	0x00000001
        /*0090*/ 	.word	0x00000001


	//----- nvinfo : EIATTR_CRS_STACK_SIZE
	.align		4
.L_108:
        /*0094*/ 	.byte	0x04, 0x1e
        /*0096*/ 	.short	(.L_110 - .L_109)
.L_109:
        /*0098*/ 	.word	0x00000000


	//----- nvinfo : EIATTR_CBANK_PARAM_SIZE
	.align		4
.L_110:
        /*009c*/ 	.byte	0x03, 0x19
        /*009e*/ 	.short	0x0038


	//----- nvinfo : EIATTR_PARAM_CBANK
	.align		4
        /*00a0*/ 	.byte	0x04, 0x0a
        /*00a2*/ 	.short	(.L_112 - .L_111)
	.align		4
.L_111:
        /*00a4*/ 	.word	index@(.nv.constant0._ZN3cub18CUB_300001_SM_10006detail9transform16transform_kernelINS2_10policy_hubILb1EN4cuda3std3__45tupleIJN6thrust24THRUST_300001_SM_1000_NS6detail15normal_iteratorINSA_10device_ptrIdEEEEEEEE10policy1000Ei8fillRandSF_JPdEEEvT0_iT1_T2_DpNS2_10kernel_argIT3_EE)
        /*00a8*/ 	.short	0x0380
        /*00aa*/ 	.short	0x0038


	//----- nvinfo : EIATTR_SW_WAR
	.align		4
.L_112:
        /*00ac*/ 	.byte	0x04, 0x36
        /*00ae*/ 	.short	(.L_114 - .L_113)
.L_113:
        /*00b0*/ 	.word	0x00000008
.L_114:


//--------------------- .nv.info._ZN3cub18CUB_300001_SM_10006detail8for_each13static_kernelINS2_12policy_hub_t12policy_500_tEmN6thrust24THRUST_300001_SM_1000_NS8cuda_cub20__uninitialized_fill7functorINS7_10device_ptrIdEEdEEEEvT0_T1_ --------------------------
	.section	.nv.info._ZN3cub18CUB_300001_SM_10006detail8for_each13static_kernelINS2_12policy_hub_t12policy_500_tEmN6thrust24THRUST_300001_SM_1000_NS8cuda_cub20__uninitialized_fill7functorINS7_10device_ptrIdEEdEEEEvT0_T1_,"",@"SHT_CUDA_INFO"
	.sectionflags	@""
	.align	4


	//----- nvinfo : EIATTR_CUDA_API_VERSION
	.align		4
        /*0000*/ 	.byte	0x04, 0x37
        /*0002*/ 	.short	(.L_116 - .L_115)
.L_115:
        /*0004*/ 	.word	0x00000082


	//----- nvinfo : EIATTR_KPARAM_INFO
	.align		4
.L_116:
        /*0008*/ 	.byte	0x04, 0x17
        /*000a*/ 	.short	(.L_118 - .L_117)
.L_117:
        /*000c*/ 	.word	0x00000000
        /*0010*/ 	.short	0x0001
        /*0012*/ 	.short	0x0008
        /*0014*/ 	.byte	0x00, 0xf0, 0x41, 0x00


	//----- nvinfo : EIATTR_KPARAM_INFO
	.align		4
.L_118:
        /*0018*/ 	.byte	0x04, 0x17
        /*001a*/ 	.short	(.L_120 - .L_119)
.L_119:
        /*001c*/ 	.word	0x00000000
        /*0020*/ 	.short	0x0000
        /*0022*/ 	.short	0x0000
        /*0024*/ 	.byte	0x00, 0xf0, 0x21, 0x00


	//----- nvinfo : EIATTR_SPARSE_MMA_MASK
	.align		4
.L_120:
        /*0028*/ 	.byte	0x03, 0x50
        /*002a*/ 	.short	0x0000


	//----- nvinfo : EIATTR_MAXREG_COUNT
	.align		4
        /*002c*/ 	.byte	0x03, 0x1b
        /*002e*/ 	.short	0x00ff


	//----- nvinfo : EIATTR_MERCURY_ISA_VERSION
	.align		4
        /*0030*/ 	.byte	0x03, 0x5f
        /*0032*/ 	.short	0x0101


	//----- nvinfo : EIATTR_VRC_CTA_INIT_COUNT
	.align		4
        /*0034*/ 	.byte	0x02, 0x4a
	.zero		1
	.zero		1


	//----- nvinfo : EIATTR_EXIT_INSTR_OFFSETS
	.align		4
        /*0038*/ 	.byte	0x04, 0x1c
        /*003a*/ 	.short	(.L_122 - .L_121)


	//   ....[0]....
.L_121:
        /*003c*/ 	.word	0x00000130


	//   ....[1]....
        /*0040*/ 	.word	0x00000230


	//   ....[2]....
        /*0044*/ 	.word	0x00000260


	//----- nvinfo : EIATTR_MAX_THREADS
	.align		4
.L_122:
        /*0048*/ 	.byte	0x04, 0x05
        /*004a*/ 	.short	(.L_124 - .L_123)
.L_123:
        /*004c*/ 	.word	0x00000100
        /*0050*/ 	.word	0x00000001
        /*0054*/ 	.word	0x00000001


	//----- nvinfo : EIATTR_CBANK_PARAM_SIZE
	.align		4
.L_124:
        /*0058*/ 	.byte	0x03, 0x19
        /*005a*/ 	.short	0x0018


	//----- nvinfo : EIATTR_PARAM_CBANK
	.align		4
        /*005c*/ 	.byte	0x04, 0x0a
        /*005e*/ 	.short	(.L_126 - .L_125)
	.align		4
.L_125:
        /*0060*/ 	.word	index@(.nv.constant0._ZN3cub18CUB_300001_SM_10006detail8for_each13static_kernelINS2_12policy_hub_t12policy_500_tEmN6thrust24THRUST_300001_SM_1000_NS8cuda_cub20__uninitialized_fill7functorINS7_10device_ptrIdEEdEEEEvT0_T1_)
        /*0064*/ 	.short	0x0380
        /*0066*/ 	.short	0x0018


	//----- nvinfo : EIATTR_SW_WAR
	.align		4
.L_126:
        /*0068*/ 	.byte	0x04, 0x36
        /*006a*/ 	.short	(.L_128 - .L_127)
.L_127:
        /*006c*/ 	.word	0x00000008
.L_128:


//--------------------- .nv.info._ZN3cub18CUB_300001_SM_10006detail11EmptyKernelIvEEvv --------------------------
	.section	.nv.info._ZN3cub18CUB_300001_SM_10006detail11EmptyKernelIvEEvv,"",@"SHT_CUDA_INFO"
	.sectionflags	@""
	.align	4


	//----- nvinfo : EIATTR_CUDA_API_VERSION
	.align		4
        /*0000*/ 	.byte	0x04, 0x37
        /*0002*/ 	.short	(.L_130 - .L_129)
.L_129:
        /*0004*/ 	.word	0x00000082


	//----- nvinfo : EIATTR_SPARSE_MMA_MASK
	.align		4
.L_130:
        /*0008*/ 	.byte	0x03, 0x50
        /*000a*/ 	.short	0x0000


	//----- nvinfo : EIATTR_MAXREG_COUNT
	.align		4
        /*000c*/ 	.byte	0x03, 0x1b
        /*000e*/ 	.short	0x00ff


	//----- nvinfo : EIATTR_MERCURY_ISA_VERSION
	.align		4
        /*0010*/ 	.byte	0x03, 0x5f
        /*0012*/ 	.short	0x0101


	//----- nvinfo : EIATTR_VRC_CTA_INIT_COUNT
	.align		4
        /*0014*/ 	.byte	0x02, 0x4a
	.zero		1
	.zero		1


	//----- nvinfo : EIATTR_EXIT_INSTR_OFFSETS
	.align		4
        /*0018*/ 	.byte	0x04, 0x1c
        /*001a*/ 	.short	(.L_132 - .L_131)


	//   ....[0]....
.L_131:
        /*001c*/ 	.word	0x00000010


	//----- nvinfo : EIATTR_SW_WAR
	.align		4
.L_132:
        /*0020*/ 	.byte	0x04, 0x36
        /*0022*/ 	.short	(.L_134 - .L_133)
.L_133:
        /*0024*/ 	.word	0x00000008
.L_134:


//--------------------- .nv.callgraph             --------------------------
	.section	.nv.callgraph,"",@"SHT_CUDA_CALLGRAPH"
	.align	4
	.sectionentsize	8
	.align		4
        /*0000*/ 	.word	0x00000000
	.align		4
        /*0004*/ 	.word	0xffffffff
	.align		4
        /*0008*/ 	.word	0x00000000
	.align		4
        /*000c*/ 	.word	0xfffffffe
	.align		4
        /*0010*/ 	.word	0x00000000
	.align		4
        /*0014*/ 	.word	0xfffffffd
	.align		4
        /*0018*/ 	.word	0x00000000
	.align		4
        /*001c*/ 	.word	0xfffffffc


//--------------------- .nv.constant4             --------------------------
	.section	.nv.constant4,"a",@progbits
	.align	8
	.align		8
.nv.constant4:
        /*0000*/ 	.dword	_ZN30_INTERNAL_034c91a9_4_k_cu_main4cuda3std3__45__cpo5beginE
	.align		8
        /*0008*/ 	.dword	_ZN30_INTERNAL_034c91a9_4_k_cu_main4cuda3std3__45__cpo3endE
	.align		8
        /*0010*/ 	.dword	_ZN30_INTERNAL_034c91a9_4_k_cu_main4cuda3std3__45__cpo6cbeginE
	.align		8
        /*0018*/ 	.dword	_ZN30_INTERNAL_034c91a9_4_k_cu_main4cuda3std3__45__cpo4cendE
	.align		8
        /*0020*/ 	.dword	_ZN30_INTERNAL_034c91a9_4_k_cu_main4cuda3std3__45__cpo6rbeginE
	.align		8
        /*0028*/ 	.dword	_ZN30_INTERNAL_034c91a9_4_k_cu_main4cuda3std3__45__cpo4rendE
	.align		8
        /*0030*/ 	.dword	_ZN30_INTERNAL_034c91a9_4_k_cu_main4cuda3std3__45__cpo7crbeginE
	.align		8
        /*0038*/ 	.dword	_ZN30_INTERNAL_034c91a9_4_k_cu_main4cuda3std3__45__cpo5crendE
	.align		8
        /*0040*/ 	.dword	_ZN30_INTERNAL_034c91a9_4_k_cu_main4cuda3std3__432_GLOBAL__N__034c91a9_4_k_cu_main6ignoreE
	.align		8
        /*0048*/ 	.dword	_ZN30_INTERNAL_034c91a9_4_k_cu_main4cuda3std3__419piecewise_constructE
	.align		8
        /*0050*/ 	.dword	_ZN30_INTERNAL_034c91a9_4_k_cu_main4cuda3std3__48in_placeE
	.align		8
        /*0058*/ 	.dword	_ZN30_INTERNAL_034c91a9_4_k_cu_main4cuda3std3__420unreachable_sentinelE
	.align		8
        /*0060*/ 	.dword	_ZN30_INTERNAL_034c91a9_4_k_cu_main4cuda3std3__47nulloptE
	.align		8
        /*0068*/ 	.dword	_ZN30_INTERNAL_034c91a9_4_k_cu_main4cuda3std3__48unexpectE
	.align		8
        /*0070*/ 	.dword	_ZN30_INTERNAL_034c91a9_4_k_cu_main4cuda3std6ranges3__45__cpo4swapE
	.align		8
        /*0078*/ 	.dword	_ZN30_INTERNAL_034c91a9_4_k_cu_main4cuda3std6ranges3__45__cpo9iter_moveE
	.align		8
        /*0080*/ 	.dword	_ZN30_INTERNAL_034c91a9_4_k_cu_main4cuda3std6ranges3__45__cpo5beginE
	.align		8
        /*0088*/ 	.dword	_ZN30_INTERNAL_034c91a9_4_k_cu_main4cuda3std6ranges3__45__cpo3endE
	.align		8
        /*0090*/ 	.dword	_ZN30_INTERNAL_034c91a9_4_k_cu_main4cuda3std6ranges3__45__cpo6cbeginE
	.align		8
        /*0098*/ 	.dword	_ZN30_INTERNAL_034c91a9_4_k_cu_main4cuda3std6ranges3__45__cpo4cendE
	.align		8
        /*00a0*/ 	.dword	_ZN30_INTERNAL_034c91a9_4_k_cu_main4cuda3std6ranges3__45__cpo7advanceE
	.align		8
        /*00a8*/ 	.dword	_ZN30_INTERNAL_034c91a9_4_k_cu_main4cuda3std6ranges3__45__cpo9iter_swapE
	.align		8
        /*00b0*/ 	.dword	_ZN30_INTERNAL_034c91a9_4_k_cu_main4cuda3std6ranges3__45__cpo4nextE
	.align		8
        /*00b8*/ 	.dword	_ZN30_INTERNAL_034c91a9_4_k_cu_main4cuda3std6ranges3__45__cpo4prevE
	.align		8
        /*00c0*/ 	.dword	_ZN30_INTERNAL_034c91a9_4_k_cu_main4cuda3std6ranges3__45__cpo4dataE
	.align		8
        /*00c8*/ 	.dword	_ZN30_INTERNAL_034c91a9_4_k_cu_main4cuda3std6ranges3__45__cpo5cdataE
	.align		8
        /*00d0*/ 	.dword	_ZN30_INTERNAL_034c91a9_4_k_cu_main4cuda3std6ranges3__45__cpo4sizeE
	.align		8
        /*00d8*/ 	.dword	_ZN30_INTERNAL_034c91a9_4_k_cu_main4cuda3std6ranges3__45__cpo5ssizeE
	.align		8
        /*00e0*/ 	.dword	_ZN30_INTERNAL_034c91a9_4_k_cu_main4cuda3std6ranges3__45__cpo8distanceE
	.align		8
        /*00e8*/ 	.dword	_ZN30_INTERNAL_034c91a9_4_k_cu_main6thrust24THRUST_300001_SM_1000_NS8cuda_cub3parE
	.align		8
        /*00f0*/ 	.dword	_ZN30_INTERNAL_034c91a9_4_k_cu_main6thrust24THRUST_300001_SM_1000_NS8cuda_cub10par_nosyncE
	.align		8
        /*00f8*/ 	.dword	_ZN30_INTERNAL_034c91a9_4_k_cu_main6thrust24THRUST_300001_SM_1000_NS6system6detail10sequential3seqE
	.align		8
        /*0100*/ 	.dword	_ZN30_INTERNAL_034c91a9_4_k_cu_main6thrust24THRUST_300001_SM_1000_NS12placeholders2_1E
	.align		8
        /*0108*/ 	.dword	_ZN30_INTERNAL_034c91a9_4_k_cu_main6thrust24THRUST_300001_SM_1000_NS12placeholders2_2E
	.align		8
        /*0110*/ 	.dword	_ZN30_INTERNAL_034c91a9_4_k_cu_main6thrust24THRUST_300001_SM_1000_NS12placeholders2_3E
	.align		8
        /*0118*/ 	.dword	_ZN30_INTERNAL_034c91a9_4_k_cu_main6thrust24THRUST_300001_SM_1000_NS12placeholders2_4E
	.align		8
        /*0120*/ 	.dword	_ZN30_INTERNAL_034c91a9_4_k_cu_main6thrust24THRUST_300001_SM_1000_NS12placeholders2_5E
	.align		8
        /*0128*/ 	.dword	_ZN30_INTERNAL_034c91a9_4_k_cu_main6thrust24THRUST_300001_SM_1000_NS12placeholders2_6E
	.align		8
        /*0130*/ 	.dword	_ZN30_INTERNAL_034c91a9_4_k_cu_main6thrust24THRUST_300001_SM_1000_NS12placeholders2_7E
	.align		8
        /*0138*/ 	.dword	_ZN30_INTERNAL_034c91a9_4_k_cu_main6thrust24THRUST_300001_SM_1000_NS12placeholders2_8E
	.align		8
        /*0140*/ 	.dword	_ZN30_INTERNAL_034c91a9_4_k_cu_main6thrust24THRUST_300001_SM_1000_NS12placeholders2_9E
	.align		8
        /*0148*/ 	.dword	_ZN30_INTERNAL_034c91a9_4_k_cu_main6thrust24THRUST_300001_SM_1000_NS12placeholders3_10E
	.align		8
        /*0150*/ 	.dword	_ZN30_INTERNAL_034c91a9_4_k_cu_main6thrust24THRUST_300001_SM_1000_NS3seqE


//--------------------- .text._ZN3cub18CUB_300001_SM_10006detail9transform16transform_kernelINS2_10policy_hubILb1EN4cuda3std3__45tupleIJN6thrust24THRUST_300001_SM_1000_NS6detail15normal_iteratorINSA_10device_ptrIdEEEEEEEE10policy1000El8fillRandSF_JPdEEEvT0_iT1_T2_DpNS2_10kernel_argIT3_EE --------------------------
	.section	.text._ZN3cub18CUB_300001_SM_10006detail9transform16transform_kernelINS2_10policy_hubILb1EN4cuda3std3__45tupleIJN6thrust24THRUST_300001_SM_1000_NS6detail15normal_iteratorINSA_10device_ptrIdEEEEEEEE10policy1000El8fillRandSF_JPdEEEvT0_iT1_T2_DpNS2_10kernel_argIT3_EE,"ax",@progbits
	.align	128
        .global         _ZN3cub18CUB_300001_SM_10006detail9transform16transform_kernelINS2_10policy_hubILb1EN4cuda3std3__45tupleIJN6thrust24THRUST_300001_SM_1000_NS6detail15normal_iteratorINSA_10device_ptrIdEEEEEEEE10policy1000El8fillRandSF_JPdEEEvT0_iT1_T2_DpNS2_10kernel_argIT3_EE
        .type           _ZN3cub18CUB_300001_SM_10006detail9transform16transform_kernelINS2_10policy_hubILb1EN4cuda3std3__45tupleIJN6thrust24THRUST_300001_SM_1000_NS6detail15normal_iteratorINSA_10device_ptrIdEEEEEEEE10policy1000El8fillRandSF_JPdEEEvT0_iT1_T2_DpNS2_10kernel_argIT3_EE,@function
        .size           _ZN3cub18CUB_300001_SM_10006detail9transform16transform_kernelINS2_10policy_hubILb1EN4cuda3std3__45tupleIJN6thrust24THRUST_300001_SM_1000_NS6detail15normal_iteratorINSA_10device_ptrIdEEEEEEEE10policy1000El8fillRandSF_JPdEEEvT0_iT1_T2_DpNS2_10kernel_argIT3_EE,(.L_x_85 - _ZN3cub18CUB_300001_SM_10006detail9transform16transform_kernelINS2_10policy_hubILb1EN4cuda3std3__45tupleIJN6thrust24THRUST_300001_SM_1000_NS6detail15normal_iteratorINSA_10device_ptrIdEEEEEEEE10policy1000El8fillRandSF_JPdEEEvT0_iT1_T2_DpNS2_10kernel_argIT3_EE)
        .other          _ZN3cub18CUB_300001_SM_10006detail9transform16transform_kernelINS2_10policy_hubILb1EN4cuda3std3__45tupleIJN6thrust24THRUST_300001_SM_1000_NS6detail15normal_iteratorINSA_10device_ptrIdEEEEEEEE10policy1000El8fillRandSF_JPdEEEvT0_iT1_T2_DpNS2_10kernel_argIT3_EE,@"STO_CUDA_ENTRY STV_DEFAULT"
_ZN3cub18CUB_300001_SM_10006detail9transform16transform_kernelINS2_10policy_hubILb1EN4cuda3std3__45tupleIJN6thrust24THRUST_300001_SM_1000_NS6detail15normal_iteratorINSA_10device_ptrIdEEEEEEEE10policy1000El8fillRandSF_JPdEEEvT0_iT1_T2_DpNS2_10kernel_argIT3_EE:
.text._ZN3cub18CUB_300001_SM_10006detail9transform16transform_kernelINS2_10policy_hubILb1EN4cuda3std3__45tupleIJN6thrust24THRUST_300001_SM_1000_NS6detail15normal_iteratorINSA_10device_ptrIdEEEEEEEE10policy1000El8fillRandSF_JPdEEEvT0_iT1_T2_DpNS2_10kernel_argIT3_EE:
[----:B------:R-:W-:Y:S01]  /*0000*/  LDC R1, c[0x0][0x37c] ;  /* 0x0000df00ff017b82 */ /* 0x000fe20000000800 */
[----:B------:R-:W0:Y:S07]  /*0010*/  LDCU UR16, c[0x0][0x388] ;  /* 0x00007100ff1077ac */ /* 0x000e2e0008000800 */
[----:B------:R-:W1:Y:S01]  /*0020*/  S2UR UR4, SR_CTAID.X ;  /* 0x00000000000479c3 */ /* 0x000e620000002500 */
[----:B------:R-:W2:Y:S01]  /*0030*/  S2R R3, SR_TID.X ;  /* 0x0000000000037919 */ /* 0x000ea20000002100 */
[----:B------:R-:W-:Y:S01]  /*0040*/  BSSY.RECONVERGENT B0, `(.L_x_0) ;  /* 0x000001f000007945 */ /* 0x000fe20003800200 */
[----:B------:R-:W3:Y:S01]  /*0050*/  LDCU.64 UR8, c[0x0][0x380] ;  /* 0x00007000ff0877ac */ /* 0x000ee20008000a00 */
[----:B------:R-:W4:Y:S01]  /*0060*/  LDCU.64 UR12, c[0x0][0x358] ;  /* 0x00006b00ff0c77ac */ /* 0x000f220008000a00 */
[----:B0-----:R-:W-:-:S04]  /*0070*/  USHF.L.U32 UR14, UR16, 0x7, URZ ;  /* 0x00000007100e7899 */ /* 0x001fc800080006ff */
[----:B------:R-:W-:Y:S02]  /*0080*/  USHF.R.S32.HI UR5, URZ, 0x1f, UR14 ;  /* 0x0000001fff057899 */ /* 0x000fe4000801140e */
[----:B-1----:R-:W-:Y:S02]  /*0090*/  UIMAD.WIDE.U32 UR10, UR14, UR4, URZ ;  /* 0x000000040e0a72a5 */ /* 0x002fe4000f8e00ff */
[----:B------:R-:W-:Y:S02]  /*00a0*/  UIMAD UR7, UR5, UR4, URZ ;  /* 0x00000004050772a4 */ /* 0x000fe4000f8e02ff */
[----:B---3--:R-:W-:Y:S02]  /*00b0*/  UIADD3 UR6, UP1, UPT, -UR10, UR8, URZ ;  /* 0x000000080a067290 */ /* 0x008fe4000ff3e1ff */
[----:B------:R-:W-:Y:S02]  /*00c0*/  UIADD3 UR7, UPT, UPT, UR11, UR7, URZ ;  /* 0x000000070b077290 */ /* 0x000fe4000fffe0ff */
[----:B------:R-:W-:Y:S01]  /*00d0*/  UISETP.LT.U32.AND UP0, UPT, UR6, UR14, UPT ;  /* 0x0000000e0600728c */ /* 0x000fe2000bf01070 */
[----:B--2---:R-:W-:Y:S01]  /*00e0*/  IMAD.SHL.U32 R0, R3, 0x80, RZ ;  /* 0x0000008003007824 */ /* 0x004fe200078e00ff */
[----:B------:R-:W-:-:S04]  /*00f0*/  UIADD3.X UR4, UPT, UPT, ~UR7, UR9, URZ, UP1, !UPT ;  /* 0x0000000907047290 */ /* 0x000fc80008ffe5ff */
[----:B------:R-:W-:-:S04]  /*0100*/  UISETP.LT.AND.EX UP0, UPT, UR4, UR5, UPT, UP0 ;  /* 0x000000050400728c */ /* 0x000fc8000bf01300 */
[----:B------:R-:W-:-:S03]  /*0110*/  USEL UR6, UR6, UR14, UP0 ;  /* 0x0000000e06067287 */ /* 0x000fc60008000000 */
[----:B------:R-:W0:Y:S01]  /*0120*/  LDCU UR4, c[0x0][0x3a0] ;  /* 0x00007400ff0477ac */ /* 0x000e220008000800 */
[----:B------:R-:W-:-:S06]  /*0130*/  USHF.L.U32 UR8, UR6, 0x3, URZ ;  /* 0x0000000306087899 */ /* 0x000fcc00080006ff */
[----:B------:R-:W-:Y:S01]  /*0140*/  ISETP.GE.AND P0, PT, R0, UR8, PT ;  /* 0x0000000800007c0c */ /* 0x000fe2000bf06270 */
[----:B0-----:R-:W-:-:S12]  /*0150*/  IMAD.U32 R23, RZ, RZ, UR4 ;  /* 0x00000004ff177e24 */ /* 0x001fd8000f8e00ff */
[----:B----4-:R-:W-:Y:S05]  /*0160*/  @P0 BRA `(.L_x_1) ;  /* 0x0000000000300947 */ /* 0x010fea0003800000 */
[----:B------:R-:W0:Y:S02]  /*0170*/  LDCU.64 UR4, c[0x0][0x3b0] ;  /* 0x00007600ff0477ac */ /* 0x000e240008000a00 */
[----:B0-----:R-:W-:-:S04]  /*0180*/  ULEA UR4, UP0, UR10, UR4, 0x3 ;  /* 0x000000040a047291 */ /* 0x001fc8000f8018ff */
[----:B------:R-:W-:Y:S02]  /*0190*/  ULEA.HI.X UR5, UR10, UR5, UR7, 0x3, UP0 ;  /* 0x000000050a057291 */ /* 0x000fe400080f1c07 */
[----:B------:R-:W-:-:S04]  /*01a0*/  IMAD.U32 R4, RZ, RZ, UR4 ;  /* 0x00000004ff047e24 */ /* 0x000fc8000f8e00ff */
[----:B------:R-:W-:-:S03]  /*01b0*/  MOV R5, UR5 ;  /* 0x0000000500057c02 */ /* 0x000fc60008000f00 */
[----:B------:R-:W-:-:S07]  /*01c0*/  IMAD.WIDE.U32 R4, R3, 0x80, R4 ;  /* 0x0000008003047825 */ /* 0x000fce00078e0004 */
.L_x_2:
[----:B------:R-:W-:Y:S01]  /*01d0*/  VIADD R0, R0, 0x4000 ;  /* 0x0000400000007836 */ /* 0x000fe20000000000 */
[----:B------:R0:W-:Y:S04]  /*01e0*/  CCTL.E.PF2 [R4] ;  /* 0x000000000400798f */ /* 0x0001e80000800100 */
[----:B------:R-:W-:Y:S02]  /*01f0*/  ISETP.GE.AND P0, PT, R0, UR8, PT ;  /* 0x0000000800007c0c */ /* 0x000fe4000bf06270 */
[----:B0-----:R-:W-:-:S05]  /*0200*/  IADD3 R4, P1, PT, R4, 0x4000, RZ ;  /* 0x0000400004047810 */ /* 0x001fca0007f3e0ff */
[----:B------:R-:W-:-:S06]  /*0210*/  IMAD.X R5, RZ, RZ, R5, P1 ;  /* 0x000000ffff057224 */ /* 0x000fcc00008e0605 */
[----:B------:R-:W-:Y:S05]  /*0220*/  @!P0 BRA `(.L_x_2) ;  /* 0xfffffffc00e88947 */ /* 0x000fea000383ffff */
.L_x_1:
[----:B------:R-:W-:Y:S05]  /*0230*/  BSYNC.RECONVERGENT B0 ;  /* 0x0000000000007941 */ /* 0x000fea0003800200 */
.L_x_0:
[----:B------:R-:W-:Y:S01]  /*0240*/  UISETP.NE.AND UP0, UPT, UR14, UR6, UPT ;  /* 0x000000060e00728c */ /* 0x000fe2000bf05270 */
[----:B------:R-:W-:Y:S01]  /*0250*/  IMAD.MOV.U32 R5, RZ, RZ, 0x41dfffff ;  /* 0x41dfffffff057424 */ /* 0x000fe200078e00ff */
[----:B------:R-:W-:-:S07]  /*0260*/  UMOV UR15, 0xff800000 ;  /* 0xff800000000f7882 */ /* 0x000fce0000000000 */
[----:B------:R-:W-:Y:S05]  /*0270*/  BRA.U !UP0, `(.L_x_3) ;  /* 0x0000000d08a47547 */ /* 0x000fea000b800000 */
[----:B------:R-:W-:-:S06]  /*0280*/  UISETP.GE.AND UP0, UPT, UR16, 0x1, UPT ;  /* 0x000000011000788c */ /* 0x000fcc000bf06270 */
[----:B------:R-:W-:-:S13]  /*0290*/  PLOP3.LUT P0, PT, PT, PT, UP0, 0x80, 0x8 ;  /* 0x000000000008781c */ /* 0x000fda0003f0f008 */
[----:B------:R-:W-:Y:S05]  /*02a0*/  @!P0 EXIT ;  /* 0x000000000000894d */ /* 0x000fea0003800000 */
[----:B------:R-:W0:Y:S01]  /*02b0*/  LDC.64 R6, c[0x0][0x390] ;  /* 0x0000e400ff067b82 */ /* 0x000e220000000a00 */
[----:B------:R-:W-:Y:S02]  /*02c0*/  UISETP.GE.U32.AND UP0, UPT, UR16, 0x4, UPT ;  /* 0x000000041000788c */ /* 0x000fe4000bf06070 */
[----:B------:R-:W-:-:S05]  /*02d0*/  ULOP3.LUT UR8, UR16, 0x3, URZ, 0xc0, !UPT ;  /* 0x0000000310087892 */ /* 0x000fca000f8ec0ff */
[----:B------:R-:W0:Y:S02]  /*02e0*/  LDC.64 R16, c[0x0][0x398] ;  /* 0x0000e600ff107b82 */ /* 0x000e240000000a00 */
[----:B0-----:R-:W-:Y:S01]  /*02f0*/  DADD R16, R16, -R6 ;  /* 0x0000000010107229 */ /* 0x001fe20000000806 */
[----:B------:R-:W-:Y:S01]  /*0300*/  MOV R6, RZ ;  /* 0x000000ff00067202 */ /* 0x000fe20000000f00 */
[----:B------:R-:W-:Y:S09]  /*0310*/  BRA.U !UP0, `(.L_x_4) ;  /* 0x0000000908a87547 */ /* 0x000ff2000b800000 */
[----:B------:R-:W0:Y:S01]  /*0320*/  LDCU.64 UR4, c[0x0][0x3a8] ;  /* 0x00007500ff0477ac */ /* 0x000e220008000a00 */
[----:B------:R-:W-:Y:S02]  /*0330*/  VIADD R7, R3, 0x100 ;  /* 0x0000010003077836 */ /* 0x000fe40000000000 */
[----:B------:R-:W-:Y:S01]  /*0340*/  IMAD.MOV.U32 R14, RZ, RZ, R3 ;  /* 0x000000ffff0e7224 */ /* 0x000fe200078e0003 */
[----:B------:R-:W-:Y:S01]  /*0350*/  ULOP3.LUT UR9, UR16, 0x7ffffffc, URZ, 0xc0, !UPT ;  /* 0x7ffffffc10097892 */ /* 0x000fe2000f8ec0ff */
[----:B------:R-:W1:Y:S05]  /*0360*/  LDCU.64 UR18, c[0x0][0x390] ;  /* 0x00007200ff1277ac */ /* 0x000e6a0008000a00 */
[----:B------:R-:W-:Y:S01]  /*0370*/  IMAD.U32 R6, RZ, RZ, UR9 ;  /* 0x00000009ff067e24 */ /* 0x000fe2000f8e00ff */
[----:B------:R-:W-:-:S02]  /*0380*/  UIADD3 UR14, UPT, UPT, -UR9, URZ, URZ ;  /* 0x000000ff090e7290 */ /* 0x000fc4000fffe1ff */
[----:B0-----:R-:W-:-:S04]  /*0390*/  ULEA UR4, UP0, UR10, UR4, 0x3 ;  /* 0x000000040a047291 */ /* 0x001fc8000f8018ff */
[----:B------:R-:W-:Y:S02]  /*03a0*/  ULEA.HI.X UR5, UR10, UR5, UR7, 0x3, UP0 ;  /* 0x000000050a057291 */ /* 0x000fe400080f1c07 */
[----:B------:R-:W-:-:S04]  /*03b0*/  UIADD3 UR4, UP0, UPT, UR4, 0x800, URZ ;  /* 0x0000080004047890 */ /* 0x000fc8000ff1e0ff */
[----:B-1----:R-:W-:-:S12]  /*03c0*/  UIADD3.X UR5, UPT, UPT, URZ, UR5, URZ, UP0, !UPT ;  /* 0x00000005ff057290 */ /* 0x002fd800087fe4ff */
.L_x_21:
[----:B------:R-:W-:Y:S01]  /*03d0*/  IADD3 R0, PT, PT, R7, -0x100, RZ ;  /* 0xffffff0007007810 */ /* 0x000fe20007ffe0ff */
[----:B------:R-:W-:Y:S01]  /*03e0*/  UIADD3 UR14, UPT, UPT, UR14, 0x4, URZ ;  /* 0x000000040e0e7890 */ /* 0x000fe2000fffe0ff */
[----:B0123--:R-:W-:Y:S01]  /*03f0*/  IMAD.U32 R26, RZ, RZ, UR4 ;  /* 0x00000004ff1a7e24 */ /* 0x00ffe2000f8e00ff */
[----:B------:R-:W-:Y:S01]  /*0400*/  BSSY.RECONVERGENT B0, `(.L_x_5) ;  /* 0x0000027000007945 */ /* 0x000fe20003800200 */
[----:B------:R-:W-:Y:S01]  /*0410*/  ISETP.GE.AND P0, PT, R0, UR6, PT ;  /* 0x0000000600007c0c */ /* 0x000fe2000bf06270 */
[----:B------:R-:W-:Y:S01]  /*0420*/  IMAD.U32 R27, RZ, RZ, UR5 ;  /* 0x00000005ff1b7e24 */ /* 0x000fe2000f8e00ff */
[----:B------:R-:W-:Y:S01]  /*0430*/  UISETP.NE.AND UP0, UPT, UR14, URZ, UPT ;  /* 0x000000ff0e00728c */ /* 0x000fe2000bf05270 */
[----:B------:R-:W-:-:S10]  /*0440*/  IMAD.WIDE R26, R14, 0x8, R26 ;  /* 0x000000080e1a7825 */ /* 0x000fd400078e021a */
[----:B------:R-:W-:Y:S05]  /*0450*/  @P0 BRA `(.L_x_6) ;  /* 0x0000000000840947 */ /* 0x000fea0003800000 */
[----:B------:R-:W-:Y:S01]  /*0460*/  IMAD.HI.U32 R0, R23, -0x4370ec6f, RZ ;  /* 0xbc8f139117007827 */ /* 0x000fe200078e00ff */
[----:B------:R-:W0:Y:S01]  /*0470*/  MUFU.RCP64H R11, 2.14748262400000000000e+09 ;  /* 0x41dfffff000b7908 */ /* 0x000e220000001800 */
[----:B------:R-:W-:Y:S01]  /*0480*/  MOV R9, 0x41dfffff ;  /* 0x41dfffff00097802 */ /* 0x000fe20000000f00 */
[----:B------:R-:W-:Y:S01]  /*0490*/  BSSY.RECONVERGENT B1, `(.L_x_7) ;  /* 0x000001b000017945 */ /* 0x000fe20003800200 */
[----:B------:R-:W-:Y:S01]  /*04a0*/  IMAD.MOV.U32 R8, RZ, RZ, -0x800000 ;  /* 0xff800000ff087424 */ /* 0x000fe200078e00ff */
[----:B------:R-:W-:Y:S01]  /*04b0*/  SHF.R.U32.HI R0, RZ, 0xf, R0 ;  /* 0x0000000fff007819 */ /* 0x000fe20000011600 */
[----:B------:R-:W-:-:S04]  /*04c0*/  IMAD.MOV.U32 R10, RZ, RZ, 0x1 ;  /* 0x00000001ff0a7424 */ /* 0x000fc800078e00ff */
[C---:B------:R-:W-:Y:S02]  /*04d0*/  IMAD R23, R0.reuse, -0xadc8, R23 ;  /* 0xffff523800177824 */ /* 0x040fe400078e0217 */
[----:B------:R-:W-:Y:S02]  /*04e0*/  IMAD R0, R0, 0xd47, RZ ;  /* 0x00000d4700007824 */ /* 0x000fe400078e02ff */
[----:B------:R-:W-:-:S03]  /*04f0*/  IMAD R23, R23, 0xbc8f, RZ ;  /* 0x0000bc8f17177824 */ /* 0x000fc600078e02ff */
[----:B------:R-:W-:Y:S01]  /*0500*/  LOP3.LUT R2, R0, 0x7fffffff, RZ, 0x3c, !PT ;  /* 0x7fffffff00027812 */ /* 0x000fe200078e3cff */
[----:B0-----:R-:W-:Y:S01]  /*0510*/  DFMA R12, R10, -R8, 1 ;  /* 0x3ff000000a0c742b */ /* 0x001fe20000000808 */
[----:B------:R-:W-:-:S07]  /*0520*/  ISETP.GE.U32.AND P0, PT, R23, R0, PT ;  /* 0x000000001700720c */ /* 0x000fce0003f06070 */
[----:B------:R-:W-:-:S06]  /*0530*/  DFMA R12, R12, R12, R12 ;  /* 0x0000000c0c0c722b */ /* 0x000fcc000000000c */
[----:B------:R-:W-:Y:S02]  /*0540*/  @P0 IMAD.MOV R2, RZ, RZ, -R0 ;  /* 0x000000ffff020224 */ /* 0x000fe400078e0a00 */
[----:B------:R-:W-:Y:S02]  /*0550*/  DFMA R10, R10, R12, R10 ;  /* 0x0000000c0a0a722b */ /* 0x000fe4000000000a */
[----:B------:R-:W-:-:S05]  /*0560*/  IMAD.IADD R23, R23, 0x1, R2 ;  /* 0x0000000117177824 */ /* 0x000fca00078e0202 */
[----:B------:R-:W-:Y:S01]  /*0570*/  IADD3 R12, PT, PT, R23, -0x1, RZ ;  /* 0xffffffff170c7810 */ /* 0x000fe20007ffe0ff */
[----:B------:R-:W-:-:S05]  /*0580*/  DFMA R18, R10, -R8, 1 ;  /* 0x3ff000000a12742b */ /* 0x000fca0000000808 */
[----:B------:R-:W0:Y:S03]  /*0590*/  I2F.F64.U32 R12, R12 ;  /* 0x0000000c000c7312 */ /* 0x000e260000201800 */
[----:B------:R-:W-:-:S08]  /*05a0*/  DFMA R18, R10, R18, R10 ;  /* 0x000000120a12722b */ /* 0x000fd0000000000a */
[----:B0-----:R-:W-:Y:S01]  /*05b0*/  DMUL R28, R12, R18 ;  /* 0x000000120c1c7228 */ /* 0x001fe20000000000 */
[----:B------:R-:W-:-:S07]  /*05c0*/  FSETP.GEU.AND P1, PT, |R13|, 6.5827683646048100446e-37, PT ;  /* 0x036000000d00780b */ /* 0x000fce0003f2e200 */
[----:B------:R-:W-:-:S08]  /*05d0*/  DFMA R8, R28, -R8, R12 ;  /* 0x800000081c08722b */ /* 0x000fd0000000000c */
[----:B------:R-:W-:-:S10]  /*05e0*/  DFMA R28, R18, R8, R28 ;  /* 0x00000008121c722b */ /* 0x000fd4000000001c */
[----:B------:R-:W-:-:S05]  /*05f0*/  FFMA R0, RZ, 27.999998092651367188, R29 ;  /* 0x41dfffffff007823 */ /* 0x000fca000000001d */
[----:B------:R-:W-:-:S13]  /*0600*/  FSETP.GT.AND P0, PT, |R0|, 1.469367938527859385e-39, PT ;  /* 0x001000000000780b */ /* 0x000fda0003f04200 */
[----:B------:R-:W-:Y:S05]  /*0610*/  @P0 BRA P1, `(.L_x_8) ;  /* 0x0000000000080947 */ /* 0x000fea0000800000 */
[----:B------:R-:W-:-:S07]  /*0620*/  MOV R4, 0x640 ;  /* 0x0000064000047802 */ /* 0x000fce0000000f00 */
[----:B------:R-:W-:Y:S05]  /*0630*/  CALL.REL.NOINC `($__internal_0_$__cuda_sm20_div_rn_f64_full) ;  /* 0x0000001400d07944 */ /* 0x000fea0003c00000 */
.L_x_8:
[----:B------:R-:W-:Y:S05]  /*0640*/  BSYNC.RECONVERGENT B1 ;  /* 0x0000000000017941 */ /* 0x000fea0003800200 */
.L_x_7:
[----:B------:R-:W-:-:S07]  /*0650*/  DFMA R28, R16, R28, UR18 ;  /* 0x00000012101c7e2b */ /* 0x000fce000800001c */
[----:B------:R0:W-:Y:S04]  /*0660*/  STG.E.64 desc[UR12][R26.64+-0x800], R28 ;  /* 0xfff8001c1a007986 */ /* 0x0001e8000c101b0c */
.L_x_6:
[----:B------:R-:W-:Y:S05]  /*0670*/  BSYNC.RECONVERGENT B0 ;  /* 0x0000000000007941 */ /* 0x000fea0003800200 */
.L_x_5:
[----:B------:R-:W-:Y:S01]  /*0680*/  VIADD R0, R7, 0xffffff80 ;  /* 0xffffff8007007836 */ /* 0x000fe20000000000 */
[----:B------:R-:W-:Y:S04]  /*0690*/  BSSY.RECONVERGENT B0, `(.L_x_9) ;  /* 0x0000024000007945 */ /* 0x000fe80003800200 */
[----:B------:R-:W-:-:S13]  /*06a0*/  ISETP.GE.AND P0, PT, R0, UR6, PT ;  /* 0x0000000600007c0c */ /* 0x000fda000bf06270 */
[----:B------:R-:W-:Y:S05]  /*06b0*/  @P0 BRA `(.L_x_10) ;  /* 0x0000000000840947 */ /* 0x000fea0003800000 */
[----:B------:R-:W-:Y:S01]  /*06c0*/  IMAD.HI.U32 R0, R23, -0x4370ec6f, RZ ;  /* 0xbc8f139117007827 */ /* 0x000fe200078e00ff */
[----:B------:R-:W1:Y:S01]  /*06d0*/  MUFU.RCP64H R11, 2.14748262400000000000e+09 ;  /* 0x41dfffff000b7908 */ /* 0x000e620000001800 */
        /* <DEDUP_REMOVED lines=9> */
[----:B-1----:R-:W-:Y:S01]  /*0770*/  DFMA R12, R10, -R8, 1 ;  /* 0x3ff000000a0c742b */ /* 0x002fe20000000808 */
[----:B------:R-:W-:-:S07]  /*0780*/  ISETP.GE.U32.AND P0, PT, R23, R0, PT ;  /* 0x000000001700720c */ /* 0x000fce0003f06070 */
[----:B------:R-:W-:-:S06]  /*0790*/  DFMA R12, R12, R12, R12 ;  /* 0x0000000c0c0c722b */ /* 0x000fcc000000000c */
[----:B------:R-:W-:Y:S02]  /*07a0*/  @P0 IMAD.MOV R2, RZ, RZ, -R0 ;  /* 0x000000ffff020224 */ /* 0x000fe400078e0a00 */
[----:B------:R-:W-:Y:S02]  /*07b0*/  DFMA R10, R10, R12, R10 ;  /* 0x0000000c0a0a722b */ /* 0x000fe4000000000a */
[----:B------:R-:W-:-:S04]  /*07c0*/  IMAD.IADD R23, R23, 0x1, R2 ;  /* 0x0000000117177824 */ /* 0x000fc800078e0202 */
[----:B------:R-:W-:Y:S02]  /*07d0*/  VIADD R12, R23, 0xffffffff ;  /* 0xffffffff170c7836 */ /* 0x000fe40000000000 */
[----:B------:R-:W-:-:S04]  /*07e0*/  DFMA R18, R10, -R8, 1 ;  /* 0x3ff000000a12742b */ /* 0x000fc80000000808 */
[----:B------:R-:W0:Y:S04]  /*07f0*/  I2F.F64.U32 R12, R12 ;  /* 0x0000000c000c7312 */ /* 0x000e280000201800 */
        /* <DEDUP_REMOVED lines=10> */
.L_x_12:
[----:B------:R-:W-:Y:S05]  /*08a0*/  BSYNC.RECONVERGENT B1 ;  /* 0x0000000000017941 */ /* 0x000fea0003800200 */
.L_x_11:
[----:B------:R-:W-:-:S07]  /*08b0*/  DFMA R28, R16, R28, UR18 ;  /* 0x00000012101c7e2b */ /* 0x000fce000800001c */
[----:B------:R1:W-:Y:S04]  /*08c0*/  STG.E.64 desc[UR12][R26.64+-0x400], R28 ;  /* 0xfffc001c1a007986 */ /* 0x0003e8000c101b0c */
.L_x_10:
[----:B------:R-:W-:Y:S05]  /*08d0*/  BSYNC.RECONVERGENT B0 ;  /* 0x0000000000007941 */ /* 0x000fea0003800200 */
.L_x_9:
[----:B------:R-:W-:Y:S01]  /*08e0*/  ISETP.GE.AND P0, PT, R7, UR6, PT ;  /* 0x0000000607007c0c */ /* 0x000fe2000bf06270 */
[----:B------:R-:W-:-:S12]  /*08f0*/  BSSY.RECONVERGENT B0, `(.L_x_13) ;  /* 0x0000023000007945 */ /* 0x000fd80003800200 */
[----:B------:R-:W-:Y:S05]  /*0900*/  @P0 BRA `(.L_x_14) ;  /* 0x0000000000840947 */ /* 0x000fea0003800000 */
[----:B------:R-:W-:Y:S01]  /*0910*/  IMAD.HI.U32 R0, R23, -0x4370ec6f, RZ ;  /* 0xbc8f139117007827 */ /* 0x000fe200078e00ff */
[----:B------:R-:W2:Y:S01]  /*0920*/  MUFU.RCP64H R11, 2.14748262400000000000e+09 ;  /* 0x41dfffff000b7908 */ /* 0x000ea20000001800 */
[----:B------:R-:W-:Y:S01]  /*0930*/  MOV R8, 0xff800000 ;  /* 0xff80000000087802 */ /* 0x000fe20000000f00 */
[----:B------:R-:W-:Y:S01]  /*0940*/  BSSY.RECONVERGENT B1, `(.L_x_15) ;  /* 0x000001b000017945 */ /* 0x000fe20003800200 */
[----:B------:R-:W-:Y:S01]  /*0950*/  IMAD.MOV.U32 R9, RZ, RZ, 0x41dfffff ;  /* 0x41dfffffff097424 */ /* 0x000fe200078e00ff */
[----:B------:R-:W-:Y:S01]  /*0960*/  SHF.R.U32.HI R0, RZ, 0xf, R0 ;  /* 0x0000000fff007819 */ /* 0x000fe20000011600 */
[----:B------:R-:W-:-:S04]  /*0970*/  IMAD.MOV.U32 R10, RZ, RZ, 0x1 ;  /* 0x00000001ff0a7424 */ /* 0x000fc800078e00ff */
[C---:B------:R-:W-:Y:S02]  /*0980*/  IMAD R23, R0.reuse, -0xadc8, R23 ;  /* 0xffff523800177824 */ /* 0x040fe400078e0217 */
[----:B------:R-:W-:Y:S02]  /*0990*/  IMAD R0, R0, 0xd47, RZ ;  /* 0x00000d4700007824 */ /* 0x000fe400078e02ff */
[----:B------:R-:W-:-:S03]  /*09a0*/  IMAD R23, R23, 0xbc8f, RZ ;  /* 0x0000bc8f17177824 */ /* 0x000fc600078e02ff */
[----:B------:R-:W-:Y:S01]  /*09b0*/  LOP3.LUT R2, R0, 0x7fffffff, RZ, 0x3c, !PT ;  /* 0x7fffffff00027812 */ /* 0x000fe200078e3cff */
[----:B--2---:R-:W-:Y:S01]  /*09c0*/  DFMA R12, R10, -R8, 1 ;  /* 0x3ff000000a0c742b */ /* 0x004fe20000000808 */
[----:B------:R-:W-:-:S07]  /*09d0*/  ISETP.GE.U32.AND P0, PT, R23, R0, PT ;  /* 0x000000001700720c */ /* 0x000fce0003f06070 */
[----:B------:R-:W-:-:S06]  /*09e0*/  DFMA R12, R12, R12, R12 ;  /* 0x0000000c0c0c722b */ /* 0x000fcc000000000c */
[----:B------:R-:W-:Y:S02]  /*09f0*/  @P0 IMAD.MOV R2, RZ, RZ, -R0 ;  /* 0x000000ffff020224 */ /* 0x000fe400078e0a00 */
[----:B------:R-:W-:-:S03]  /*0a00*/  DFMA R10, R10, R12, R10 ;  /* 0x0000000c0a0a722b */ /* 0x000fc6000000000a */
[----:B------:R-:W-:-:S05]  /*0a10*/  IADD3 R23, PT, PT, R23, R2, RZ ;  /* 0x0000000217177210 */ /* 0x000fca0007ffe0ff */
[----:B------:R-:W-:Y:S01]  /*0a20*/  VIADD R12, R23, 0xffffffff ;  /* 0xffffffff170c7836 */ /* 0x000fe20000000000 */
[----:B------:R-:W-:-:S05]  /*0a30*/  DFMA R18, R10, -R8, 1 ;  /* 0x3ff000000a12742b */ /* 0x000fca0000000808 */
[----:B------:R-:W0:Y:S03]  /*0a40*/  I2F.F64.U32 R12, R12 ;  /* 0x0000000c000c7312 */ /* 0x000e260000201800 */
[----:B------:R-:W-:-:S08]  /*0a50*/  DFMA R18, R10, R18, R10 ;  /* 0x000000120a12722b */ /* 0x000fd0000000000a */
[----:B01----:R-:W-:Y:S01]  /*0a60*/  DMUL R28, R18, R12 ;  /* 0x0000000c121c7228 */ /* 0x003fe20000000000 */
        /* <DEDUP_REMOVED lines=8> */
.L_x_16:
[----:B------:R-:W-:Y:S05]  /*0af0*/  BSYNC.RECONVERGENT B1 ;  /* 0x0000000000017941 */ /* 0x000fea0003800200 */
.L_x_15:
[----:B------:R-:W-:-:S07]  /*0b00*/  DFMA R28, R16, R28, UR18 ;  /* 0x00000012101c7e2b */ /* 0x000fce000800001c */
[----:B------:R2:W-:Y:S04]  /*0b10*/  STG.E.64 desc[UR12][R26.64], R28 ;  /* 0x0000001c1a007986 */ /* 0x0005e8000c101b0c */
.L_x_14:
[----:B------:R-:W-:Y:S05]  /*0b20*/  BSYNC.RECONVERGENT B0 ;  /* 0x0000000000007941 */ /* 0x000fea0003800200 */
.L_x_13:
[----:B------:R-:W-:Y:S01]  /*0b30*/  VIADD R0, R7, 0x80 ;  /* 0x0000008007007836 */ /* 0x000fe20000000000 */
[----:B------:R-:W-:Y:S04]  /*0b40*/  BSSY.RECONVERGENT B0, `(.L_x_17) ;  /* 0x0000024000007945 */ /* 0x000fe80003800200 */
[----:B------:R-:W-:-:S13]  /*0b50*/  ISETP.GE.AND P0, PT, R0, UR6, PT ;  /* 0x0000000600007c0c */ /* 0x000fda000bf06270 */
[----:B------:R-:W-:Y:S05]  /*0b60*/  @P0 BRA `(.L_x_18) ;  /* 0x0000000000840947 */ /* 0x000fea0003800000 */
[----:B------:R-:W-:Y:S01]  /*0b70*/  IMAD.HI.U32 R0, R23, -0x4370ec6f, RZ ;  /* 0xbc8f139117007827 */ /* 0x000fe200078e00ff */
[----:B------:R-:W3:Y:S01]  /*0b80*/  MUFU.RCP64H R11, 2.14748262400000000000e+09 ;  /* 0x41dfffff000b7908 */ /* 0x000ee20000001800 */
        /* <DEDUP_REMOVED lines=9> */
[----:B---3--:R-:W-:Y:S01]  /*0c20*/  DFMA R12, R10, -R8, 1 ;  /* 0x3ff000000a0c742b */ /* 0x008fe20000000808 */
        /* <DEDUP_REMOVED lines=9> */
[----:B012---:R-:W-:Y:S01]  /*0cc0*/  DMUL R28, R18, R12 ;  /* 0x0000000c121c7228 */ /* 0x007fe20000000000 */
        /* <DEDUP_REMOVED lines=8> */
.L_x_20:
[----:B------:R-:W-:Y:S05]  /*0d50*/  BSYNC.RECONVERGENT B1 ;  /* 0x0000000000017941 */ /* 0x000fea0003800200 */
.L_x_19:
[----:B------:R-:W-:-:S07]  /*0d60*/  DFMA R28, R16, R28, UR18 ;  /* 0x00000012101c7e2b */ /* 0x000fce000800001c */
[----:B------:R3:W-:Y:S04]  /*0d70*/  STG.E.64 desc[UR12][R26.64+0x400], R28 ;  /* 0x0004001c1a007986 */ /* 0x0007e8000c101b0c */
.L_x_18:
[----:B------:R-:W-:Y:S05]  /*0d80*/  BSYNC.RECONVERGENT B0 ;  /* 0x0000000000007941 */ /* 0x000fea0003800200 */
.L_x_17:
[----:B------:R-:W-:Y:S02]  /*0d90*/  VIADD R7, R7, 0x200 ;  /* 0x0000020007077836 */ /* 0x000fe40000000000 */
[----:B------:R-:W-:Y:S01]  /*0da0*/  VIADD R14, R14, 0x200 ;  /* 0x000002000e0e7836 */ /* 0x000fe20000000000 */
[----:B------:R-:W-:Y:S06]  /*0db0*/  BRA.U UP0, `(.L_x_21) ;  /* 0xfffffff500847547 */ /* 0x000fec000b83ffff */
.L_x_4:
[----:B------:R-:W-:-:S13]  /*0dc0*/  ISETP.NE.AND P0, PT, RZ, UR8, PT ;  /* 0x00000008ff007c0c */ /* 0x000fda000bf05270 */
[----:B------:R-:W-:Y:S05]  /*0dd0*/  @!P0 EXIT ;  /* 0x000000000000894d */ /* 0x000fea0003800000 */
[----:B------:R-:W4:Y:S01]  /*0de0*/  LDCU.64 UR4, c[0x0][0x3a8] ;  /* 0x00007500ff0477ac */ /* 0x000f220008000a00 */
[----:B------:R-:W-:Y:S01]  /*0df0*/  IMAD R3, R6, 0x80, R3 ;  /* 0x0000008006037824 */ /* 0x000fe200078e0203 */
[----:B------:R-:W5:Y:S01]  /*0e00*/  LDCU.64 UR16, c[0x0][0x390] ;  /* 0x00007200ff1077ac */ /* 0x000f620008000a00 */
[----:B------:R-:W-:Y:S02]  /*0e10*/  UIADD3 UR9, UPT, UPT, -UR8, URZ, URZ ;  /* 0x000000ff08097290 */ /* 0x000fe4000fffe1ff */
[----:B----4-:R-:W-:-:S04]  /*0e20*/  ULEA UR4, UP0, UR10, UR4, 0x3 ;  /* 0x000000040a047291 */ /* 0x010fc8000f8018ff */
[----:B-----5:R-:W-:-:S12]  /*0e30*/  ULEA.HI.X UR5, UR10, UR5, UR7, 0x3, UP0 ;  /* 0x000000050a057291 */ /* 0x020fd800080f1c07 */
.L_x_26:
[----:B------:R-:W-:Y:S01]  /*0e40*/  ISETP.GE.AND P0, PT, R3, UR6, PT ;  /* 0x0000000603007c0c */ /* 0x000fe2000bf06270 */
[----:B------:R-:W-:Y:S01]  /*0e50*/  UIADD3 UR9, UPT, UPT, UR9, 0x1, URZ ;  /* 0x0000000109097890 */ /* 0x000fe2000fffe0ff */
[----:B------:R-:W-:Y:S03]  /*0e60*/  BSSY.RECONVERGENT B0, `(.L_x_22) ;  /* 0x0000027000007945 */ /* 0x000fe60003800200 */
[----:B------:R-:W-:-:S08]  /*0e70*/  UISETP.NE.AND UP0, UPT, UR9, URZ, UPT ;  /* 0x000000ff0900728c */ /* 0x000fd0000bf05270 */
[----:B----4-:R-:W-:Y:S05]  /*0e80*/  @P0 BRA `(.L_x_23) ;  /* 0x0000000000900947 */ /* 0x010fea0003800000 */
[----:B------:R-:W-:Y:S01]  /*0e90*/  IMAD.HI.U32 R0, R23, -0x4370ec6f, RZ ;  /* 0xbc8f139117007827 */ /* 0x000fe200078e00ff */
[----:B------:R-:W4:Y:S01]  /*0ea0*/  MUFU.RCP64H R9, 2.14748262400000000000e+09 ;  /* 0x41dfffff00097908 */ /* 0x000f220000001800 */
        /* <DEDUP_REMOVED lines=9> */
[----:B----4-:R-:W-:Y:S01]  /*0f40*/  DFMA R10, R8, -R6, 1 ;  /* 0x3ff00000080a742b */ /* 0x010fe20000000806 */
        /* <DEDUP_REMOVED lines=9> */
[----:B0123--:R-:W-:Y:S01]  /*0fe0*/  DMUL R28, R8, R12 ;  /* 0x0000000c081c7228 */ /* 0x00ffe20000000000 */
        /* <DEDUP_REMOVED lines=8> */
.L_x_25:
[----:B------:R-:W-:Y:S05]  /*1070*/  BSYNC.RECONVERGENT B1 ;  /* 0x0000000000017941 */ /* 0x000fea0003800200 */
.L_x_24:
[----:B------:R-:W-:Y:S01]  /*1080*/  IMAD.U32 R6, RZ, RZ, UR4 ;  /* 0x00000004ff067e24 */ /* 0x000fe2000f8e00ff */
[----:B------:R-:W-:Y:S01]  /*1090*/  DFMA R28, R16, R28, UR16 ;  /* 0x00000010101c7e2b */ /* 0x000fe2000800001c */
[----:B------:R-:W-:Y:S02]  /*10a0*/  IMAD.U32 R7, RZ, RZ, UR5 ;  /* 0x00000005ff077e24 */ /* 0x000fe4000f8e00ff */
[----:B------:R-:W-:-:S05]  /*10b0*/  IMAD.WIDE R6, R3, 0x8, R6 ;  /* 0x0000000803067825 */ /* 0x000fca00078e0206 */
[----:B------:R4:W-:Y:S03]  /*10c0*/  STG.E.64 desc[UR12][R6.64], R28 ;  /* 0x0000001c06007986 */ /* 0x0009e6000c101b0c */
.L_x_23:
[----:B------:R-:W-:Y:S05]  /*10d0*/  BSYNC.RECONVERGENT B0 ;  /* 0x0000000000007941 */ /* 0x000fea0003800200 */
.L_x_22:
[----:B------:R-:W-:Y:S01]  /*10e0*/  IADD3 R3, PT, PT, R3, 0x80, RZ ;  /* 0x0000008003037810 */ /* 0x000fe20007ffe0ff */
[----:B------:R-:W-:Y:S06]  /*10f0*/  BRA.U UP0, `(.L_x_26) ;  /* 0xfffffffd00507547 */ /* 0x000fec000b83ffff */
[----:B------:R-:W-:Y:S05]  /*1100*/  EXIT ;  /* 0x000000000000794d */ /* 0x000fea0003800000 */
.L_x_3:
        /* <DEDUP_REMOVED lines=8> */
[----:B------:R-:W-:Y:S01]  /*1190*/  IMAD.MOV.U32 R6, RZ, RZ, RZ ;  /* 0x000000ffff067224 */ /* 0x000fe200078e00ff */
[----:B------:R-:W-:Y:S09]  /*11a0*/  BRA.U !UP0, `(.L_x_27) ;  /* 0x0000000908347547 */ /* 0x000ff2000b800000 */
[----:B------:R-:W0:Y:S01]  /*11b0*/  LDCU.64 UR4, c[0x0][0x3a8] ;  /* 0x00007500ff0477ac */ /* 0x000e220008000a00 */
[----:B------:R-:W-:Y:S01]  /*11c0*/  IMAD.MOV.U32 R7, RZ, RZ, R3 ;  /* 0x000000ffff077224 */ /* 0x000fe200078e0003 */
[----:B------:R-:W-:Y:S01]  /*11d0*/  ULOP3.LUT UR8, UR16, 0x7ffffffc, URZ, 0xc0, !UPT ;  /* 0x7ffffffc10087892 */ /* 0x000fe2000f8ec0ff */
[----:B------:R-:W1:Y:S05]  /*11e0*/  LDCU.64 UR18, c[0x0][0x390] ;  /* 0x00007200ff1277ac */ /* 0x000e6a0008000a00 */
[----:B------:R-:W-:Y:S01]  /*11f0*/  IMAD.U32 R6, RZ, RZ, UR8 ;  /* 0x00000008ff067e24 */ /* 0x000fe2000f8e00ff */
[----:B------:R-:W-:Y:S02]  /*1200*/  UIADD3 UR6, UPT, UPT, -UR8, URZ, URZ ;  /* 0x000000ff08067290 */ /* 0x000fe4000fffe1ff */
[----:B0-----:R-:W-:-:S04]  /*1210*/  ULEA UR4, UP0, UR10, UR4, 0x3 ;  /* 0x000000040a047291 */ /* 0x001fc8000f8018ff */
[----:B------:R-:W-:Y:S02]  /*1220*/  ULEA.HI.X UR5, UR10, UR5, UR7, 0x3, UP0 ;  /* 0x000000050a057291 */ /* 0x000fe400080f1c07 */
[----:B------:R-:W-:-:S04]  /*1230*/  UIADD3 UR4, UP0, UPT, UR4, 0x800, URZ ;  /* 0x0000080004047890 */ /* 0x000fc8000ff1e0ff */
[----:B-1----:R-:W-:-:S12]  /*1240*/  UIADD3.X UR5, UPT, UPT, URZ, UR5, URZ, UP0, !UPT ;  /* 0x00000005ff057290 */ /* 0x002fd800087fe4ff */
.L_x_32:
[----:B------:R-:W-:Y:S01]  /*1250*/  IMAD.HI.U32 R0, R23, -0x4370ec6f, RZ ;  /* 0xbc8f139117007827 */ /* 0x000fe200078e00ff */
[----:B0-----:R-:W0:Y:S01]  /*1260*/  MUFU.RCP64H R11, 2.14748262400000000000e+09 ;  /* 0x41dfffff000b7908 */ /* 0x001e220000001800 */
[----:B------:R-:W-:Y:S01]  /*1270*/  MOV R8, 0xff800000 ;  /* 0xff80000000087802 */ /* 0x000fe20000000f00 */
[----:B------:R-:W-:Y:S01]  /*1280*/  UIADD3 UR6, UPT, UPT, UR6, 0x4, URZ ;  /* 0x0000000406067890 */ /* 0x000fe2000fffe0ff */
[----:B------:R-:W-:Y:S01]  /*1290*/  IMAD.MOV.U32 R9, RZ, RZ, 0x41dfffff ;  /* 0x41dfffffff097424 */ /* 0x000fe200078e00ff */
[----:B------:R-:W-:Y:S01]  /*12a0*/  SHF.R.U32.HI R0, RZ, 0xf, R0 ;  /* 0x0000000fff007819 */ /* 0x000fe20000011600 */
[----:B------:R-:W-:Y:S01]  /*12b0*/  IMAD.MOV.U32 R10, RZ, RZ, 0x1 ;  /* 0x00000001ff0a7424 */ /* 0x000fe200078e00ff */
[----:B------:R-:W-:-:S03]  /*12c0*/  UISETP.NE.AND UP0, UPT, UR6, URZ, UPT ;  /* 0x000000ff0600728c */ /* 0x000fc6000bf05270 */
        /* <DEDUP_REMOVED lines=14> */
[----:B0-----:R-:W-:Y:S01]  /*13b0*/  DMUL R28, R14, R12 ;  /* 0x0000000c0e1c7228 */ /* 0x001fe20000000000 */
[----:B------:R-:W-:-:S07]  /*13c0*/  FSETP.GEU.AND P1, PT, |R13|, 6.5827683646048100446e-37, PT ;  /* 0x036000000d00780b */ /* 0x000fce0003f2e200 */
[----:B------:R-:W-:-:S08]  /*13d0*/  DFMA R8, R28, -R8, R12 ;  /* 0x800000081c08722b */ /* 0x000fd0000000000c */
[----:B------:R-:W-:Y:S01]  /*13e0*/  DFMA R28, R14, R8, R28 ;  /* 0x000000080e1c722b */ /* 0x000fe2000000001c */
[----:B------:R-:W-:Y:S02]  /*13f0*/  IMAD.U32 R14, RZ, RZ, UR4 ;  /* 0x00000004ff0e7e24 */ /* 0x000fe4000f8e00ff */
[----:B------:R-:W-:Y:S02]  /*1400*/  IMAD.U32 R15, RZ, RZ, UR5 ;  /* 0x00000005ff0f7e24 */ /* 0x000fe4000f8e00ff */
[----:B------:R-:W-:-:S05]  /*1410*/  IMAD.WIDE R14, R7, 0x8, R14 ;  /* 0x00000008070e7825 */ /* 0x000fca00078e020e */
[----:B------:R-:W-:-:S05]  /*1420*/  FFMA R0, RZ, 27.999998092651367188, R29 ;  /* 0x41dfffffff007823 */ /* 0x000fca000000001d */
[----:B------:R-:W-:-:S13]  /*1430*/  FSETP.GT.AND P0, PT, |R0|, 1.469367938527859385e-39, PT ;  /* 0x001000000000780b */ /* 0x000fda0003f04200 */
[----:B------:R-:W-:Y:S05]  /*1440*/  @P0 BRA P1, `(.L_x_28) ;  /* 0x0000000000080947 */ /* 0x000fea0000800000 */
[----:B------:R-:W-:-:S07]  /*1450*/  MOV R4, 0x1470 ;  /* 0x0000147000047802 */ /* 0x000fce0000000f00 */
[----:B------:R-:W-:Y:S05]  /*1460*/  CALL.REL.NOINC `($__internal_0_$__cuda_sm20_div_rn_f64_full) ;  /* 0x0000000800447944 */ /* 0x000fea0003c00000 */
.L_x_28:
[----:B------:R-:W-:Y:S01]  /*1470*/  IMAD.HI.U32 R0, R23, -0x4370ec6f, RZ ;  /* 0xbc8f139117007827 */ /* 0x000fe200078e00ff */
[----:B------:R-:W0:Y:S01]  /*1480*/  MUFU.RCP64H R11, 2.14748262400000000000e+09 ;  /* 0x41dfffff000b7908 */ /* 0x000e220000001800 */
[----:B------:R-:W-:Y:S02]  /*1490*/  MOV R8, 0xff800000 ;  /* 0xff80000000087802 */ /* 0x000fe40000000f00 */
[----:B------:R-:W-:Y:S01]  /*14a0*/  IMAD.MOV.U32 R9, RZ, RZ, 0x41dfffff ;  /* 0x41dfffffff097424 */ /* 0x000fe200078e00ff */
        /* <DEDUP_REMOVED lines=18> */
[----:B------:R-:W-:Y:S02]  /*15d0*/  DFMA R18, R10, -R8, R12 ;  /* 0x800000080a12722b */ /* 0x000fe4000000000c */
[----:B------:R-:W-:-:S06]  /*15e0*/  DFMA R8, R16, R28, UR18 ;  /* 0x0000001210087e2b */ /* 0x000fcc000800001c */
[----:B------:R-:W-:Y:S01]  /*15f0*/  DFMA R28, R20, R18, R10 ;  /* 0x00000012141c722b */ /* 0x000fe2000000000a */
[----:B------:R0:W-:Y:S09]  /*1600*/  STG.E.64 desc[UR12][R14.64+-0x800], R8 ;  /* 0xfff800080e007986 */ /* 0x0001f2000c101b0c */
[----:B------:R-:W-:-:S05]  /*1610*/  FFMA R0, RZ, 27.999998092651367188, R29 ;  /* 0x41dfffffff007823 */ /* 0x000fca000000001d */
[----:B------:R-:W-:-:S13]  /*1620*/  FSETP.GT.AND P0, PT, |R0|, 1.469367938527859385e-39, PT ;  /* 0x001000000000780b */ /* 0x000fda0003f04200 */
[----:B0-----:R-:W-:Y:S05]  /*1630*/  @P0 BRA P1, `(.L_x_29) ;  /* 0x0000000000080947 */ /* 0x001fea0000800000 */
[----:B------:R-:W-:-:S07]  /*1640*/  MOV R4, 0x1660 ;  /* 0x0000166000047802 */ /* 0x000fce0000000f00 */
[----:B------:R-:W-:Y:S05]  /*1650*/  CALL.REL.NOINC `($__internal_0_$__cuda_sm20_div_rn_f64_full) ;  /* 0x0000000400c87944 */ /* 0x000fea0003c00000 */
.L_x_29:
[----:B------:R-:W-:Y:S01]  /*1660*/  IMAD.HI.U32 R0, R23, -0x4370ec6f, RZ ;  /* 0xbc8f139117007827 */ /* 0x000fe200078e00ff */
[----:B------:R-:W0:Y:S01]  /*1670*/  MUFU.RCP64H R11, 2.14748262400000000000e+09 ;  /* 0x41dfffff000b7908 */ /* 0x000e220000001800 */
[----:B------:R-:W-:Y:S02]  /*1680*/  MOV R10, 0x1 ;  /* 0x00000001000a7802 */ /* 0x000fe40000000f00 */
        /* <DEDUP_REMOVED lines=28> */
.L_x_30:
        /* <DEDUP_REMOVED lines=31> */
.L_x_31:
[----:B------:R-:W-:Y:S01]  /*1a40*/  DFMA R28, R16, R28, UR18 ;  /* 0x00000012101c7e2b */ /* 0x000fe2000800001c */
[----:B------:R-:W-:-:S06]  /*1a50*/  VIADD R7, R7, 0x200 ;  /* 0x0000020007077836 */ /* 0x000fcc0000000000 */
[----:B------:R0:W-:Y:S01]  /*1a60*/  STG.E.64 desc[UR12][R14.64+0x400], R28 ;  /* 0x0004001c0e007986 */ /* 0x0001e2000c101b0c */
[----:B------:R-:W-:Y:S05]  /*1a70*/  BRA.U UP0, `(.L_x_32) ;  /* 0xfffffff500f47547 */ /* 0x000fea000b83ffff */
.L_x_27:
[----:B------:R-:W-:-:S13]  /*1a80*/  ISETP.NE.AND P0, PT, RZ, UR9, PT ;  /* 0x00000009ff007c0c */ /* 0x000fda000bf05270 */
[----:B------:R-:W-:Y:S05]  /*1a90*/  @!P0 EXIT ;  /* 0x000000000000894d */ /* 0x000fea0003800000 */
[----:B------:R-:W1:Y:S01]  /*1aa0*/  LDCU.64 UR4, c[0x0][0x3a8] ;  /* 0x00007500ff0477ac */ /* 0x000e620008000a00 */
[----:B------:R-:W-:Y:S01]  /*1ab0*/  IMAD R3, R6, 0x80, R3 ;  /* 0x0000008006037824 */ /* 0x000fe200078e0203 */
[----:B------:R-:W2:Y:S01]  /*1ac0*/  LDCU.64 UR16, c[0x0][0x390] ;  /* 0x00007200ff1077ac */ /* 0x000ea20008000a00 */
[----:B-1----:R-:W-:Y:S02]  /*1ad0*/  ULEA UR6, UP0, UR10, UR4, 0x3 ;  /* 0x000000040a067291 */ /* 0x002fe4000f8018ff */
[----:B------:R-:W-:Y:S02]  /*1ae0*/  UIADD3 UR4, UPT, UPT, -UR9, URZ, URZ ;  /* 0x000000ff09047290 */ /* 0x000fe4000fffe1ff */
[----:B--2---:R-:W-:-:S12]  /*1af0*/  ULEA.HI.X UR8, UR10, UR5, UR7, 0x3, UP0 ;  /* 0x000000050a087291 */ /* 0x004fd800080f1c07 */
.L_x_34:
[----:B------:R-:W-:Y:S01]  /*1b00*/  IMAD.HI.U32 R0, R23, -0x4370ec6f, RZ ;  /* 0xbc8f139117007827 */ /* 0x000fe200078e00ff */
[----:B------:R-:W1:Y:S01]  /*1b10*/  MUFU.RCP64H R9, 2.14748262400000000000e+09 ;  /* 0x41dfffff00097908 */ /* 0x000e620000001800 */
[----:B0-----:R-:W-:Y:S02]  /*1b20*/  MOV R6, 0xff800000 ;  /* 0xff80000000067802 */ /* 0x001fe40000000f00 */
[----:B------:R-:W-:Y:S01]  /*1b30*/  IMAD.MOV.U32 R7, RZ, RZ, 0x41dfffff ;  /* 0x41dfffffff077424 */ /* 0x000fe200078e00ff */
        /* <DEDUP_REMOVED lines=28> */
.L_x_33:
[----:B------:R-:W-:Y:S01]  /*1d00*/  UIADD3 UR5, UPT, UPT, UR4, 0x1, URZ ;  /* 0x0000000104057890 */ /* 0x000fe2000fffe0ff */
[----:B------:R-:W-:-:S05]  /*1d10*/  DFMA R28, R16, R28, UR16 ;  /* 0x00000010101c7e2b */ /* 0x000fca000800001c */
[----:B------:R-:W-:Y:S02]  /*1d20*/  ISETP.NE.AND P0, PT, RZ, UR5, PT ;  /* 0x00000005ff007c0c */ /* 0x000fe4000bf05270 */
[----:B------:R0:W-:Y:S11]  /*1d30*/  STG.E.64 desc[UR12][R6.64], R28 ;  /* 0x0000001c06007986 */ /* 0x0001f6000c101b0c */
[----:B------:R-:W-:Y:S05]  /*1d40*/  @!P0 EXIT ;  /* 0x000000000000894d */ /* 0x000fea0003800000 */
[----:B------:R-:W-:Y:S01]  /*1d50*/  IADD3 R3, PT, PT, R3, 0x80, RZ ;  /* 0x0000008003037810 */ /* 0x000fe20007ffe0ff */
[----:B------:R-:W-:Y:S01]  /*1d60*/  UMOV UR4, UR5 ;  /* 0x0000000500047c82 */ /* 0x000fe20008000000 */
[----:B------:R-:W-:Y:S05]  /*1d70*/  BRA `(.L_x_34) ;  /* 0xfffffffc00607947 */ /* 0x000fea000383ffff */
        .weak           $__internal_0_$__cuda_sm20_div_rn_f64_full
        .type           $__internal_0_$__cuda_sm20_div_rn_f64_full,@function
        .size           $__internal_0_$__cuda_sm20_div_rn_f64_full,(.L_x_85 - $__internal_0_$__cuda_sm20_div_rn_f64_full)
$__internal_0_$__cuda_sm20_div_rn_f64_full:
[----:B------:R-:W-:Y:S01]  /*1d80*/  FSETP.GEU.AND P2, PT, |R13|, 1.469367938527859385e-39, PT ;  /* 0x001000000d00780b */ /* 0x000fe20003f4e200 */
[----:B------:R-:W-:Y:S01]  /*1d90*/  IMAD.U32 R10, RZ, RZ, UR15 ;  /* 0x0000000fff0a7e24 */ /* 0x000fe2000f8e00ff */
[C---:B------:R-:W-:Y:S01]  /*1da0*/  FSETP.GEU.AND P0, PT, |R5|.reuse, 1.469367938527859385e-39, PT ;  /* 0x001000000500780b */ /* 0x040fe20003f0e200 */
[----:B------:R-:W-:Y:S01]  /*1db0*/  IMAD.U32 R8, RZ, RZ, UR15 ;  /* 0x0000000fff087e24 */ /* 0x000fe2000f8e00ff */
[----:B------:R-:W-:Y:S01]  /*1dc0*/  MOV R11, R5 ;  /* 0x00000005000b7202 */ /* 0x000fe20000000f00 */
[----:B------:R-:W-:Y:S01]  /*1dd0*/  IMAD.MOV.U32 R2, RZ, RZ, 0x1ca00000 ;  /* 0x1ca00000ff027424 */ /* 0x000fe200078e00ff */
[----:B------:R-:W-:Y:S01]  /*1de0*/  LOP3.LUT R0, R5, 0x800fffff, RZ, 0xc0, !PT ;  /* 0x800fffff05007812 */ /* 0x000fe200078ec0ff */
[----:B------:R-:W-:Y:S01]  /*1df0*/  IMAD.MOV.U32 R18, RZ, RZ, R12 ;  /* 0x000000ffff127224 */ /* 0x000fe200078e000c */
[----:B------:R-:W-:Y:S01]  /*1e00*/  LOP3.LUT R22, R13, 0x7ff00000, RZ, 0xc0, !PT ;  /* 0x7ff000000d167812 */ /* 0x000fe200078ec0ff */
[----:B------:R-:W-:Y:S01]  /*1e10*/  IMAD.MOV.U32 R28, RZ, RZ, 0x1 ;  /* 0x00000001ff1c7424 */ /* 0x000fe200078e00ff */
[----:B------:R-:W-:Y:S01]  /*1e20*/  LOP3.LUT R9, R0, 0x3ff00000, RZ, 0xfc, !PT ;  /* 0x3ff0000000097812 */ /* 0x000fe200078efcff */
[----:B------:R-:W-:Y:S01]  /*1e30*/  BSSY.RECONVERGENT B2, `(.L_x_35) ;  /* 0x000004e000027945 */ /* 0x000fe20003800200 */
[----:B------:R-:W-:-:S02]  /*1e40*/  LOP3.LUT R25, R5, 0x7ff00000, RZ, 0xc0, !PT ;  /* 0x7ff0000005197812 */ /* 0x000fc400078ec0ff */
[----:B------:R-:W-:Y:S01]  /*1e50*/  @!P2 LOP3.LUT R19, R11, 0x7ff00000, RZ, 0xc0, !PT ;  /* 0x7ff000000b13a812 */ /* 0x000fe200078ec0ff */
[----:B------:R-:W-:Y:S01]  /*1e60*/  @!P0 DMUL R8, R10, 8.98846567431157953865e+307 ;  /* 0x7fe000000a088828 */ /* 0x000fe20000000000 */
[C---:B------:R-:W-:Y:S02]  /*1e70*/  ISETP.GE.U32.AND P1, PT, R22.reuse, R25, PT ;  /* 0x000000191600720c */ /* 0x040fe40003f26070 */
[----:B------:R-:W-:Y:S02]  /*1e80*/  @!P2 ISETP.GE.U32.AND P3, PT, R22, R19, PT ;  /* 0x000000131600a20c */ /* 0x000fe40003f66070 */
[C---:B------:R-:W-:Y:S01]  /*1e90*/  SEL R19, R2.reuse, 0x63400000, !P1 ;  /* 0x6340000002137807 */ /* 0x040fe20004800000 */
[----:B------:R-:W0:Y:S01]  /*1ea0*/  MUFU.RCP64H R29, R9 ;  /* 0x00000009001d7308 */ /* 0x000e220000001800 */
[----:B------:R-:W-:Y:S02]  /*1eb0*/  @!P2 SEL R21, R2, 0x63400000, !P3 ;  /* 0x634000000215a807 */ /* 0x000fe40005800000 */
[----:B------:R-:W-:-:S02]  /*1ec0*/  LOP3.LUT R19, R19, 0x800fffff, R13, 0xf8, !PT ;  /* 0x800fffff13137812 */ /* 0x000fc400078ef80d */
[----:B------:R-:W-:Y:S02]  /*1ed0*/  @!P2 LOP3.LUT R0, R21, 0x80000000, R13, 0xf8, !PT ;  /* 0x800000001500a812 */ /* 0x000fe400078ef80d */
[----:B------:R-:W-:Y:S02]  /*1ee0*/  @!P2 MOV R20, RZ ;  /* 0x000000ff0014a202 */ /* 0x000fe40000000f00 */
[----:B------:R-:W-:Y:S01]  /*1ef0*/  @!P2 LOP3.LUT R21, R0, 0x100000, RZ, 0xfc, !PT ;  /* 0x001000000015a812 */ /* 0x000fe200078efcff */
[----:B------:R-:W-:Y:S01]  /*1f00*/  IMAD.MOV.U32 R0, RZ, RZ, R22 ;  /* 0x000000ffff007224 */ /* 0x000fe200078e0016 */
[----:B------:R-:W-:-:S04]  /*1f10*/  @!P0 LOP3.LUT R25, R9, 0x7ff00000, RZ, 0xc0, !PT ;  /* 0x7ff0000009198812 */ /* 0x000fc800078ec0ff */
[----:B------:R-:W-:Y:S02]  /*1f20*/  @!P2 DFMA R18, R18, 2, -R20 ;  /* 0x400000001212a82b */ /* 0x000fe40000000814 */
[----:B0-----:R-:W-:-:S08]  /*1f30*/  DFMA R20, R28, -R8, 1 ;  /* 0x3ff000001c14742b */ /* 0x001fd00000000808 */
[----:B------:R-:W-:Y:S01]  /*1f40*/  DFMA R20, R20, R20, R20 ;  /* 0x000000141414722b */ /* 0x000fe20000000014 */
[----:B------:R-:W-:-:S04]  /*1f50*/  @!P2 LOP3.LUT R0, R19, 0x7ff00000, RZ, 0xc0, !PT ;  /* 0x7ff000001300a812 */ /* 0x000fc800078ec0ff */
[----:B------:R-:W-:-:S03]  /*1f60*/  IADD3 R24, PT, PT, R0, -0x1, RZ ;  /* 0xffffffff00187810 */ /* 0x000fc60007ffe0ff */
[----:B------:R-:W-:Y:S01]  /*1f70*/  DFMA R28, R28, R20, R28 ;  /* 0x000000141c1c722b */ /* 0x000fe2000000001c */
[----:B------:R-:W-:Y:S01]  /*1f80*/  ISETP.GT.U32.AND P0, PT, R24, 0x7feffffe, PT ;  /* 0x7feffffe1800780c */ /* 0x000fe20003f04070 */
[----:B------:R-:W-:-:S05]  /*1f90*/  VIADD R24, R25, 0xffffffff ;  /* 0xffffffff19187836 */ /* 0x000fca0000000000 */
[----:B------:R-:W-:Y:S01]  /*1fa0*/  ISETP.GT.U32.OR P0, PT, R24, 0x7feffffe, P0 ;  /* 0x7feffffe1800780c */ /* 0x000fe20000704470 */
[----:B------:R-:W-:-:S08]  /*1fb0*/  DFMA R30, R28, -R8, 1 ;  /* 0x3ff000001c1e742b */ /* 0x000fd00000000808 */
[----:B------:R-:W-:-:S08]  /*1fc0*/  DFMA R30, R28, R30, R28 ;  /* 0x0000001e1c1e722b */ /* 0x000fd0000000001c */
[----:B------:R-:W-:-:S08]  /*1fd0*/  DMUL R28, R30, R18 ;  /* 0x000000121e1c7228 */ /* 0x000fd00000000000 */
[----:B------:R-:W-:-:S08]  /*1fe0*/  DFMA R20, R28, -R8, R18 ;  /* 0x800000081c14722b */ /* 0x000fd00000000012 */
[----:B------:R-:W-:Y:S01]  /*1ff0*/  DFMA R20, R30, R20, R28 ;  /* 0x000000141e14722b */ /* 0x000fe2000000001c */
[----:B------:R-:W-:Y:S10]  /*2000*/  @P0 BRA `(.L_x_36) ;  /* 0x00000000006c0947 */ /* 0x000ff40003800000 */
[----:B------:R-:W-:Y:S01]  /*2010*/  LOP3.LUT R13, R11, 0x7ff00000, RZ, 0xc0, !PT ;  /* 0x7ff000000b0d7812 */ /* 0x000fe200078ec0ff */
[----:B------:R-:W-:-:S03]  /*2020*/  IMAD.MOV.U32 R12, RZ, RZ, RZ ;  /* 0x000000ffff0c7224 */ /* 0x000fc600078e00ff */
[CC--:B------:R-:W-:Y:S02]  /*2030*/  VIADDMNMX R0, R22.reuse, -R13.reuse, 0xb9600000, !PT ;  /* 0xb960000016007446 */ /* 0x0c0fe4000780090d */
[----:B------:R-:W-:Y:S02]  /*2040*/  ISETP.GE.U32.AND P0, PT, R22, R13, PT ;  /* 0x0000000d1600720c */ /* 0x000fe40003f06070 */
[----:B------:R-:W-:Y:S02]  /*2050*/  VIMNMX R0, PT, PT, R0, 0x46a00000, PT ;  /* 0x46a0000000007848 */ /* 0x000fe40003fe0100 */
[----:B------:R-:W-:-:S05]  /*2060*/  SEL R13, R2, 0x63400000, !P0 ;  /* 0x63400000020d7807 */ /* 0x000fca0004000000 */
[----:B------:R-:W-:-:S05]  /*2070*/  IMAD.IADD R0, R0, 0x1, -R13 ;  /* 0x0000000100007824 */ /* 0x000fca00078e0a0d */
[----:B------:R-:W-:-:S06]  /*2080*/  IADD3 R13, PT, PT, R0, 0x7fe00000, RZ ;  /* 0x7fe00000000d7810 */ /* 0x000fcc0007ffe0ff */
[----:B------:R-:W-:-:S10]  /*2090*/  DMUL R28, R20, R12 ;  /* 0x0000000c141c7228 */ /* 0x000fd40000000000 */
[----:B------:R-:W-:-:S13]  /*20a0*/  FSETP.GTU.AND P0, PT, |R29|, 1.469367938527859385e-39, PT ;  /* 0x001000001d00780b */ /* 0x000fda0003f0c200 */
[----:B------:R-:W-:Y:S05]  /*20b0*/  @P0 BRA `(.L_x_37) ;  /* 0x0000000000940947 */ /* 0x000fea0003800000 */
[----:B------:R-:W-:Y:S01]  /*20c0*/  DFMA R8, R20, -R8, R18 ;  /* 0x800000081408722b */ /* 0x000fe20000000012 */
[----:B------:R-:W-:-:S09]  /*20d0*/  IMAD.MOV.U32 R12, RZ, RZ, RZ ;  /* 0x000000ffff0c7224 */ /* 0x000fd200078e00ff */
[C---:B------:R-:W-:Y:S02]  /*20e0*/  FSETP.NEU.AND P0, PT, R9.reuse, RZ, PT ;  /* 0x000000ff0900720b */ /* 0x040fe40003f0d000 */
[----:B------:R-:W-:-:S04]  /*20f0*/  LOP3.LUT R2, R9, 0x80000000, R11, 0x48, !PT ;  /* 0x8000000009027812 */ /* 0x000fc800078e480b */
[----:B------:R-:W-:-:S07]  /*2100*/  LOP3.LUT R13, R2, R13, RZ, 0xfc, !PT ;  /* 0x0000000d020d7212 */ /* 0x000fce00078efcff */
[----:B------:R-:W-:Y:S05]  /*2110*/  @!P0 BRA `(.L_x_37) ;  /* 0x00000000007c8947 */ /* 0x000fea0003800000 */
[C---:B------:R-:W-:Y:S01]  /*2120*/  IADD3 R9, PT, PT, -R0.reuse, RZ, RZ ;  /* 0x000000ff00097210 */ /* 0x040fe20007ffe1ff */
[----:B------:R-:W-:Y:S01]  /*2130*/  IMAD.MOV.U32 R8, RZ, RZ, RZ ;  /* 0x000000ffff087224 */ /* 0x000fe200078e00ff */
[----:B------:R-:W-:-:S05]  /*2140*/  IADD3 R0, PT, PT, -R0, -0x43300000, RZ ;  /* 0xbcd0000000007810 */ /* 0x000fca0007ffe1ff */
[----:B------:R-:W-:Y:S02]  /*2150*/  DFMA R8, R28, -R8, R20 ;  /* 0x800000081c08722b */ /* 0x000fe40000000014 */
[----:B------:R-:W-:-:S08]  /*2160*/  DMUL.RP R20, R20, R12 ;  /* 0x0000000c14147228 */ /* 0x000fd00000008000 */
[----:B------:R-:W-:Y:S02]  /*2170*/  FSETP.NEU.AND P0, PT, |R9|, R0, PT ;  /* 0x000000000900720b */ /* 0x000fe40003f0d200 */
[----:B------:R-:W-:Y:S02]  /*2180*/  LOP3.LUT R9, R21, R2, RZ, 0x3c, !PT ;  /* 0x0000000215097212 */ /* 0x000fe400078e3cff */
[----:B------:R-:W-:Y:S02]  /*2190*/  FSEL R28, R20, R28, !P0 ;  /* 0x0000001c141c7208 */ /* 0x000fe40004000000 */
[----:B------:R-:W-:Y:S01]  /*21a0*/  FSEL R29, R9, R29, !P0 ;  /* 0x0000001d091d7208 */ /* 0x000fe20004000000 */
[----:B------:R-:W-:Y:S06]  /*21b0*/  BRA `(.L_x_37) ;  /* 0x0000000000547947 */ /* 0x000fec0003800000 */
.L_x_36:
[----:B------:R-:W-:-:S14]  /*21c0*/  DSETP.NAN.AND P0, PT, R12, R12, PT ;  /* 0x0000000c0c00722a */ /* 0x000fdc0003f08000 */
[----:B------:R-:W-:Y:S05]  /*21d0*/  @P0 BRA `(.L_x_38) ;  /* 0x0000000000440947 */ /* 0x000fea0003800000 */
[----:B------:R-:W-:-:S14]  /*21e0*/  DSETP.NAN.AND P0, PT, R10, R10, PT ;  /* 0x0000000a0a00722a */ /* 0x000fdc0003f08000 */
[----:B------:R-:W-:Y:S05]  /*21f0*/  @P0 BRA `(.L_x_39) ;  /* 0x0000000000300947 */ /* 0x000fea0003800000 */
[----:B------:R-:W-:Y:S01]  /*2200*/  ISETP.NE.AND P0, PT, R0, R25, PT ;  /* 0x000000190000720c */ /* 0x000fe20003f05270 */
[----:B------:R-:W-:Y:S01]  /*2210*/  IMAD.MOV.U32 R28, RZ, RZ, 0x0 ;  /* 0x00000000ff1c7424 */ /* 0x000fe200078e00ff */
[----:B------:R-:W-:-:S11]  /*2220*/  MOV R29, 0xfff80000 ;  /* 0xfff80000001d7802 */ /* 0x000fd60000000f00 */
[----:B------:R-:W-:Y:S05]  /*2230*/  @!P0 BRA `(.L_x_37) ;  /* 0x0000000000348947 */ /* 0x000fea0003800000 */
[----:B------:R-:W-:Y:S02]  /*2240*/  ISETP.NE.AND P0, PT, R0, 0x7ff00000, PT ;  /* 0x7ff000000000780c */ /* 0x000fe40003f05270 */
[----:B------:R-:W-:Y:S02]  /*2250*/  LOP3.LUT R29, R13, 0x80000000, R11, 0x48, !PT ;  /* 0x800000000d1d7812 */ /* 0x000fe400078e480b */
[----:B------:R-:W-:-:S13]  /*2260*/  ISETP.EQ.OR P0, PT, R25, RZ, !P0 ;  /* 0x000000ff1900720c */ /* 0x000fda0004702670 */
[----:B------:R-:W-:Y:S01]  /*2270*/  @P0 LOP3.LUT R0, R29, 0x7ff00000, RZ, 0xfc, !PT ;  /* 0x7ff000001d000812 */ /* 0x000fe200078efcff */
[----:B------:R-:W-:Y:S02]  /*2280*/  @!P0 IMAD.MOV.U32 R28, RZ, RZ, RZ ;  /* 0x000000ffff1c8224 */ /* 0x000fe400078e00ff */
[----:B------:R-:W-:Y:S01]  /*2290*/  @P0 IMAD.MOV.U32 R28, RZ, RZ, RZ ;  /* 0x000000ffff1c0224 */ /* 0x000fe200078e00ff */
[----:B------:R-:W-:Y:S01]  /*22a0*/  @P0 MOV R29, R0 ;  /* 0x00000000001d0202 */ /* 0x000fe20000000f00 */
[----:B------:R-:W-:Y:S06]  /*22b0*/  BRA `(.L_x_37) ;  /* 0x0000000000147947 */ /* 0x000fec0003800000 */
.L_x_39:
[----:B------:R-:W-:Y:S01]  /*22c0*/  LOP3.LUT R29, R11, 0x80000, RZ, 0xfc, !PT ;  /* 0x000800000b1d7812 */ /* 0x000fe200078efcff */
[----:B------:R-:W-:Y:S01]  /*22d0*/  IMAD.MOV.U32 R28, RZ, RZ, R10 ;  /* 0x000000ffff1c7224 */ /* 0x000fe200078e000a */
[----:B------:R-:W-:Y:S06]  /*22e0*/  BRA `(.L_x_37) ;  /* 0x0000000000087947 */ /* 0x000fec0003800000 */
.L_x_38:
[----:B------:R-:W-:Y:S01]  /*22f0*/  LOP3.LUT R29, R13, 0x80000, RZ, 0xfc, !PT ;  /* 0x000800000d1d7812 */ /* 0x000fe200078efcff */
[----:B------:R-:W-:-:S07]  /*2300*/  IMAD.MOV.U32 R28, RZ, RZ, R12 ;  /* 0x000000ffff1c7224 */ /* 0x000fce00078e000c */
.L_x_37:
[----:B------:R-:W-:Y:S05]  /*2310*/  BSYNC.RECONVERGENT B2 ;  /* 0x0000000000027941 */ /* 0x000fea0003800200 */
.L_x_35:
[----:B------:R-:W-:Y:S01]  /*2320*/  MOV R8, R4 ;  /* 0x0000000400087202 */ /* 0x000fe20000000f00 */
[----:B------:R-:W-:-:S04]  /*2330*/  IMAD.MOV.U32 R9, RZ, RZ, 0x0 ;  /* 0x00000000ff097424 */ /* 0x000fc800078e00ff */
[----:B------:R-:W-:Y:S05]  /*2340*/  RET.REL.NODEC R8 `(_ZN3cub18CUB_300001_SM_10006detail9transform16transform_kernelINS2_10policy_hubILb1EN4cuda3std3__45tupleIJN6thrust24THRUST_300001_SM_1000_NS6detail15normal_iteratorINSA_10device_ptrIdEEEEEEEE10policy1000El8fillRandSF_JPdEEEvT0_iT1_T2_DpNS2_10kernel_argIT3_EE) ;  /* 0xffffffdc082c7950 */ /* 0x000fea0003c3ffff */
.L_x_40:
[----:B------:R-:W-:-:S00]  /*2350*/  BRA `(.L_x_40) ;  /* 0xfffffffc00fc7947 */ /* 0x000fc0000383ffff */
[----:B------:R-:W-:-:S00]  /*2360*/  NOP ;  /* 0x0000000000007918 */ /* 0x000fc00000000000 */
        /* <DEDUP_REMOVED lines=9> */
.L_x_85:


//--------------------- .text._ZN3cub18CUB_300001_SM_10006detail9transform16transform_kernelINS2_10policy_hubILb1EN4cuda3std3__45tupleIJN6thrust24THRUST_300001_SM_1000_NS6detail15normal_iteratorINSA_10device_ptrIdEEEEEEEE10policy1000Ei8fillRandSF_JPdEEEvT0_iT1_T2_DpNS2_10kernel_argIT3_EE --------------------------
	.section	.text._ZN3cub18CUB_300001_SM_10006detail9transform16transform_kernelINS2_10policy_hubILb1EN4cuda3std3__45tupleIJN6thrust24THRUST_300001_SM_1000_NS6detail15normal_iteratorINSA_10device_ptrIdEEEEEEEE10policy1000Ei8fillRandSF_JPdEEEvT0_iT1_T2_DpNS2_10kernel_argIT3_EE,"ax",@progbits
	.align	128
        .global         _ZN3cub18CUB_300001_SM_10006detail9transform16transform_kernelINS2_10policy_hubILb1EN4cuda3std3__45tupleIJN6thrust24THRUST_300001_SM_1000_NS6detail15normal_iteratorINSA_10device_ptrIdEEEEEEEE10policy1000Ei8fillRandSF_JPdEEEvT0_iT1_T2_DpNS2_10kernel_argIT3_EE
        .type           _ZN3cub18CUB_300001_SM_10006detail9transform16transform_kernelINS2_10policy_hubILb1EN4cuda3std3__45tupleIJN6thrust24THRUST_300001_SM_1000_NS6detail15normal_iteratorINSA_10device_ptrIdEEEEEEEE10policy1000Ei8fillRandSF_JPdEEEvT0_iT1_T2_DpNS2_10kernel_argIT3_EE,@function
        .size           _ZN3cub18CUB_300001_SM_10006detail9transform16transform_kernelINS2_10policy_hubILb1EN4cuda3std3__45tupleIJN6thrust24THRUST_300001_SM_1000_NS6detail15normal_iteratorINSA_10device_ptrIdEEEEEEEE10policy1000Ei8fillRandSF_JPdEEEvT0_iT1_T2_DpNS2_10kernel_argIT3_EE,(.L_x_86 - _ZN3cub18CUB_300001_SM_10006detail9transform16transform_kernelINS2_10policy_hubILb1EN4cuda3std3__45tupleIJN6thrust24THRUST_300001_SM_1000_NS6detail15normal_iteratorINSA_10device_ptrIdEEEEEEEE10policy1000Ei8fillRandSF_JPdEEEvT0_iT1_T2_DpNS2_10kernel_argIT3_EE)
        .other          _ZN3cub18CUB_300001_SM_10006detail9transform16transform_kernelINS2_10policy_hubILb1EN4cuda3std3__45tupleIJN6thrust24THRUST_300001_SM_1000_NS6detail15normal_iteratorINSA_10device_ptrIdEEEEEEEE10policy1000Ei8fillRandSF_JPdEEEvT0_iT1_T2_DpNS2_10kernel_argIT3_EE,@"STO_CUDA_ENTRY STV_DEFAULT"
_ZN3cub18CUB_300001_SM_10006detail9transform16transform_kernelINS2_10policy_hubILb1EN4cuda3std3__45tupleIJN6thrust24THRUST_300001_SM_1000_NS6detail15normal_iteratorINSA_10device_ptrIdEEEEEEEE10policy1000Ei8fillRandSF_JPdEEEvT0_iT1_T2_DpNS2_10kernel_argIT3_EE:
.text._ZN3cub18CUB_300001_SM_10006detail9transform16transform_kernelINS2_10policy_hubILb1EN4cuda3std3__45tupleIJN6thrust24THRUST_300001_SM_1000_NS6detail15normal_iteratorINSA_10device_ptrIdEEEEEEEE10policy1000Ei8fillRandSF_JPdEEEvT0_iT1_T2_DpNS2_10kernel_argIT3_EE:
[----:B------:R-:W-:Y:S08]  /*0000*/  LDC R1, c[0x0][0x37c] ;  /* 0x0000df00ff017b82 */ /* 0x000ff00000000800 */
[----:B------:R-:W0:Y:S01]  /*0010*/  S2UR UR6, SR_CTAID.X ;  /* 0x00000000000679c3 */ /* 0x000e220000002500 */
[----:B------:R-:W1:Y:S01]  /*0020*/  LDCU.64 UR8, c[0x0][0x380] ;  /* 0x00007000ff0877ac */ /* 0x000e620008000a00 */
[----:B------:R-:W2:Y:S01]  /*0030*/  S2R R3, SR_TID.X ;  /* 0x0000000000037919 */ /* 0x000ea20000002100 */
[----:B------:R-:W-:Y:S01]  /*0040*/  BSSY.RECONVERGENT B0, `(.L_x_41) ;  /* 0x0000017000007945 */ /* 0x000fe20003800200 */
[----:B------:R-:W3:Y:S01]  /*0050*/  LDCU UR10, c[0x0][0x398] ;  /* 0x00007300ff0a77ac */ /* 0x000ee20008000800 */
[----:B------:R-:W4:Y:S01]  /*0060*/  LDCU.64 UR12, c[0x0][0x358] ;  /* 0x00006b00ff0c77ac */ /* 0x000f220008000a00 */
[----:B-1----:R-:W-:Y:S01]  /*0070*/  USHF.L.U32 UR5, UR9, 0x7, URZ ;  /* 0x0000000709057899 */ /* 0x002fe200080006ff */
[----:B---3--:R-:W-:-:S03]  /*0080*/  IMAD.U32 R23, RZ, RZ, UR10 ;  /* 0x0000000aff177e24 */ /* 0x008fc6000f8e00ff */
[----:B0-----:R-:W-:-:S04]  /*0090*/  UIMAD UR6, UR5, UR6, URZ ;  /* 0x00000006050672a4 */ /* 0x001fc8000f8e02ff */
[----:B------:R-:W-:-:S04]  /*00a0*/  UIADD3 UR4, UPT, UPT, -UR6, UR8, URZ ;  /* 0x0000000806047290 */ /* 0x000fc8000fffe1ff */
[----:B------:R-:W-:Y:S01]  /*00b0*/  UISETP.LT.AND UP0, UPT, UR5, UR4, UPT ;  /* 0x000000040500728c */ /* 0x000fe2000bf01270 */
[----:B--2---:R-:W-:-:S03]  /*00c0*/  IMAD.SHL.U32 R0, R3, 0x80, RZ ;  /* 0x0000008003007824 */ /* 0x004fc600078e00ff */
[----:B------:R-:W-:-:S04]  /*00d0*/  USEL UR8, UR5, UR4, UP0 ;  /* 0x0000000405087287 */ /* 0x000fc80008000000 */
[----:B------:R-:W-:-:S06]  /*00e0*/  USHF.L.U32 UR7, UR8, 0x3, URZ ;  /* 0x0000000308077899 */ /* 0x000fcc00080006ff */
[----:B------:R-:W-:-:S13]  /*00f0*/  ISETP.GE.AND P0, PT, R0, UR7, PT ;  /* 0x0000000700007c0c */ /* 0x000fda000bf06270 */
[----:B----4-:R-:W-:Y:S05]  /*0100*/  @P0 BRA `(.L_x_42) ;  /* 0x0000000000280947 */ /* 0x010fea0003800000 */
[----:B------:R-:W0:Y:S01]  /*0110*/  LDC.64 R4, c[0x0][0x3a8] ;  /* 0x0000ea00ff047b82 */ /* 0x000e220000000a00 */
[----:B------:R-:W-:Y:S02]  /*0120*/  IMAD.U32 R7, RZ, RZ, UR6 ;  /* 0x00000006ff077e24 */ /* 0x000fe4000f8e00ff */
[----:B0-----:R-:W-:-:S04]  /*0130*/  IMAD.WIDE.U32 R4, R3, 0x80, R4 ;  /* 0x0000008003047825 */ /* 0x001fc800078e0004 */
[----:B------:R-:W-:-:S07]  /*0140*/  IMAD.WIDE R4, R7, 0x8, R4 ;  /* 0x0000000807047825 */ /* 0x000fce00078e0204 */
.L_x_43:
[----:B------:R-:W-:Y:S01]  /*0150*/  IADD3 R0, PT, PT, R0, 0x4000, RZ ;  /* 0x0000400000007810 */ /* 0x000fe20007ffe0ff */
[----:B------:R0:W-:Y:S03]  /*0160*/  CCTL.E.PF2 [R4] ;  /* 0x000000000400798f */ /* 0x0001e60000800100 */
[----:B------:R-:W-:Y:S02]  /*0170*/  ISETP.GE.AND P0, PT, R0, UR7, PT ;  /* 0x0000000700007c0c */ /* 0x000fe4000bf06270 */
[----:B0-----:R-:W-:-:S05]  /*0180*/  IADD3 R4, P1, PT, R4, 0x4000, RZ ;  /* 0x0000400004047810 */ /* 0x001fca0007f3e0ff */
[----:B------:R-:W-:-:S06]  /*0190*/  IMAD.X R5, RZ, RZ, R5, P1 ;  /* 0x000000ffff057224 */ /* 0x000fcc00008e0605 */
[----:B------:R-:W-:Y:S05]  /*01a0*/  @!P0 BRA `(.L_x_43) ;  /* 0xfffffffc00e88947 */ /* 0x000fea000383ffff */
.L_x_42:
[----:B------:R-:W-:Y:S05]  /*01b0*/  BSYNC.RECONVERGENT B0 ;  /* 0x0000000000007941 */ /* 0x000fea0003800200 */
.L_x_41:
[----:B------:R-:W-:Y:S01]  /*01c0*/  UISETP.GT.AND UP0, UPT, UR5, UR4, UPT ;  /* 0x000000040500728c */ /* 0x000fe2000bf04270 */
[----:B------:R-:W-:Y:S01]  /*01d0*/  IMAD.MOV.U32 R5, RZ, RZ, 0x41dfffff ;  /* 0x41dfffffff057424 */ /* 0x000fe200078e00ff */
[----:B------:R-:W-:-:S07]  /*01e0*/  UMOV UR11, 0xff800000 ;  /* 0xff800000000b7882 */ /* 0x000fce0000000000 */
[----:B------:R-:W-:Y:S05]  /*01f0*/  BRA.U UP0, `(.L_x_44) ;  /* 0x0000000d000c7547 */ /* 0x000fea000b800000 */
[----:B------:R-:W-:-:S06]  /*0200*/  UISETP.GE.AND UP0, UPT, UR9, 0x1, UPT ;  /* 0x000000010900788c */ /* 0x000fcc000bf06270 */
[----:B------:R-:W-:-:S13]  /*0210*/  PLOP3.LUT P0, PT, PT, PT, UP0, 0x80, 0x8 ;  /* 0x000000000008781c */ /* 0x000fda0003f0f008 */
[----:B------:R-:W-:Y:S05]  /*0220*/  @!P0 EXIT ;  /* 0x000000000000894d */ /* 0x000fea0003800000 */
[----:B------:R-:W0:Y:S01]  /*0230*/  LDC.64 R16, c[0x0][0x388] ;  /* 0x0000e200ff107b82 */ /* 0x000e220000000a00 */
[----:B------:R-:W0:Y:S01]  /*0240*/  LDCU.64 UR4, c[0x0][0x390] ;  /* 0x00007200ff0477ac */ /* 0x000e220008000a00 */
[----:B------:R-:W-:Y:S01]  /*0250*/  IMAD.MOV.U32 R6, RZ, RZ, RZ ;  /* 0x000000ffff067224 */ /* 0x000fe200078e00ff */
[----:B------:R-:W-:Y:S02]  /*0260*/  UISETP.GE.U32.AND UP0, UPT, UR9, 0x4, UPT ;  /* 0x000000040900788c */ /* 0x000fe4000bf06070 */
[----:B------:R-:W-:Y:S01]  /*0270*/  ULOP3.LUT UR7, UR9, 0x3, URZ, 0xc0, !UPT ;  /* 0x0000000309077892 */ /* 0x000fe2000f8ec0ff */
[----:B0-----:R-:W-:-:S06]  /*0280*/  DADD R16, -R16, UR4 ;  /* 0x0000000410107e29 */ /* 0x001fcc0008000100 */
[----:B------:R-:W-:Y:S05]  /*0290*/  BRA.U !UP0, `(.L_x_45) ;  /* 0x0000000908307547 */ /* 0x000fea000b800000 */
[----:B------:R-:W0:Y:S01]  /*02a0*/  LDCU.64 UR4, c[0x0][0x3a0] ;  /* 0x00007400ff0477ac */ /* 0x000e220008000a00 */
[----:B------:R-:W-:Y:S01]  /*02b0*/  MOV R7, R3 ;  /* 0x0000000300077202 */ /* 0x000fe20000000f00 */
[----:B------:R-:W-:Y:S01]  /*02c0*/  ULOP3.LUT UR8, UR9, 0x7ffffffc, URZ, 0xc0, !UPT ;  /* 0x7ffffffc09087892 */ /* 0x000fe2000f8ec0ff */
[----:B------:R-:W1:Y:S05]  /*02d0*/  LDCU.64 UR16, c[0x0][0x388] ;  /* 0x00007100ff1077ac */ /* 0x000e6a0008000a00 */
[----:B------:R-:W-:Y:S01]  /*02e0*/  IMAD.U32 R6, RZ, RZ, UR8 ;  /* 0x00000008ff067e24 */ /* 0x000fe2000f8e00ff */
[----:B------:R-:W-:Y:S02]  /*02f0*/  UIADD3 UR10, UPT, UPT, -UR8, URZ, URZ ;  /* 0x000000ff080a7290 */ /* 0x000fe4000fffe1ff */
[----:B0-----:R-:W-:-:S04]  /*0300*/  UIMAD.WIDE UR4, UR6, 0x8, UR4 ;  /* 0x00000008060478a5 */ /* 0x001fc8000f8e0204 */
[----:B------:R-:W-:-:S04]  /*0310*/  UIADD3 UR14, UP0, UPT, UR4, 0x800, URZ ;  /* 0x00000800040e7890 */ /* 0x000fc8000ff1e0ff */
[----:B-1----:R-:W-:-:S12]  /*0320*/  UIADD3.X UR4, UPT, UPT, URZ, UR5, URZ, UP0, !UPT ;  /* 0x00000005ff047290 */ /* 0x002fd800087fe4ff */
.L_x_50:
[----:B------:R-:W-:Y:S01]  /*0330*/  IMAD.HI.U32 R0, R23, -0x4370ec6f, RZ ;  /* 0xbc8f139117007827 */ /* 0x000fe200078e00ff */
[----:B0-----:R-:W0:Y:S01]  /*0340*/  MUFU.RCP64H R11, 2.14748262400000000000e+09 ;  /* 0x41dfffff000b7908 */ /* 0x001e220000001800 */
[----:B------:R-:W-:Y:S01]  /*0350*/  MOV R10, 0x1 ;  /* 0x00000001000a7802 */ /* 0x000fe20000000f00 */
[----:B------:R-:W-:Y:S01]  /*0360*/  UIADD3 UR10, UPT, UPT, UR10, 0x4, URZ ;  /* 0x000000040a0a7890 */ /* 0x000fe2000fffe0ff */
[----:B------:R-:W-:Y:S01]  /*0370*/  IMAD.MOV.U32 R8, RZ, RZ, -0x800000 ;  /* 0xff800000ff087424 */ /* 0x000fe200078e00ff */
        /* <DEDUP_REMOVED lines=20> */
[----:B------:R-:W-:Y:S01]  /*04c0*/  DFMA R28, R14, R8, R28 ;  /* 0x000000080e1c722b */ /* 0x000fe2000000001c */
[----:B------:R-:W-:Y:S01]  /*04d0*/  MOV R14, UR14 ;  /* 0x0000000e000e7c02 */ /* 0x000fe20008000f00 */
[----:B------:R-:W-:-:S04]  /*04e0*/  IMAD.U32 R15, RZ, RZ, UR4 ;  /* 0x00000004ff0f7e24 */ /* 0x000fc8000f8e00ff */
[----:B------:R-:W-:-:S04]  /*04f0*/  IMAD.WIDE R14, R7, 0x8, R14 ;  /* 0x00000008070e7825 */ /* 0x000fc800078e020e */
[----:B------:R-:W-:-:S05]  /*0500*/  FFMA R0, RZ, 27.999998092651367188, R29 ;  /* 0x41dfffffff007823 */ /* 0x000fca000000001d */
[----:B------:R-:W-:-:S13]  /*0510*/  FSETP.GT.AND P0, PT, |R0|, 1.469367938527859385e-39, PT ;  /* 0x001000000000780b */ /* 0x000fda0003f04200 */
[----:B------:R-:W-:Y:S05]  /*0520*/  @P0 BRA P1, `(.L_x_46) ;  /* 0x0000000000080947 */ /* 0x000fea0000800000 */
[----:B------:R-:W-:-:S07]  /*0530*/  MOV R4, 0x550 ;  /* 0x0000055000047802 */ /* 0x000fce0000000f00 */
[----:B------:R-:W-:Y:S05]  /*0540*/  CALL.REL.NOINC `($__internal_1_$__cuda_sm20_div_rn_f64_full) ;  /* 0x0000001400d47944 */ /* 0x000fea0003c00000 */
.L_x_46:
        /* <DEDUP_REMOVED lines=30> */
[----:B------:R-:W-:Y:S05]  /*0730*/  CALL.REL.NOINC `($__internal_1_$__cuda_sm20_div_rn_f64_full) ;  /* 0x0000001400587944 */ /* 0x000fea0003c00000 */
.L_x_47:
        /* <DEDUP_REMOVED lines=31> */
.L_x_48:
        /* <DEDUP_REMOVED lines=31> */
.L_x_49:
[----:B------:R-:W-:Y:S01]  /*0b20*/  DFMA R28, R16, R28, UR16 ;  /* 0x00000010101c7e2b */ /* 0x000fe2000800001c */
[----:B------:R-:W-:-:S06]  /*0b30*/  IADD3 R7, PT, PT, R7, 0x200, RZ ;  /* 0x0000020007077810 */ /* 0x000fcc0007ffe0ff */
[----:B------:R0:W-:Y:S01]  /*0b40*/  STG.E.64 desc[UR12][R14.64+0x400], R28 ;  /* 0x0004001c0e007986 */ /* 0x0001e2000c101b0c */
[----:B------:R-:W-:Y:S05]  /*0b50*/  BRA.U UP0, `(.L_x_50) ;  /* 0xfffffff500f47547 */ /* 0x000fea000b83ffff */
.L_x_45:
[----:B------:R-:W-:-:S13]  /*0b60*/  ISETP.NE.AND P0, PT, RZ, UR7, PT ;  /* 0x00000007ff007c0c */ /* 0x000fda000bf05270 */
[----:B------:R-:W-:Y:S05]  /*0b70*/  @!P0 EXIT ;  /* 0x000000000000894d */ /* 0x000fea0003800000 */
[----:B------:R-:W1:Y:S01]  /*0b80*/  LDCU.64 UR4, c[0x0][0x3a0] ;  /* 0x00007400ff0477ac */ /* 0x000e620008000a00 */
[----:B------:R-:W-:Y:S01]  /*0b90*/  IMAD R3, R6, 0x80, R3 ;  /* 0x0000008006037824 */ /* 0x000fe200078e0203 */
[----:B------:R-:W2:Y:S01]  /*0ba0*/  LDCU.64 UR14, c[0x0][0x388] ;  /* 0x00007100ff0e77ac */ /* 0x000ea20008000a00 */
[----:B------:R-:W-:Y:S02]  /*0bb0*/  UIADD3 UR8, UPT, UPT, -UR7, URZ, URZ ;  /* 0x000000ff07087290 */ /* 0x000fe4000fffe1ff */
[----:B-1----:R-:W-:-:S12]  /*0bc0*/  UIMAD.WIDE UR4, UR6, 0x8, UR4 ;  /* 0x00000008060478a5 */ /* 0x002fd8000f8e0204 */
.L_x_52:
[----:B------:R-:W-:Y:S01]  /*0bd0*/  IMAD.HI.U32 R0, R23, -0x4370ec6f, RZ ;  /* 0xbc8f139117007827 */ /* 0x000fe200078e00ff */
[----:B-1----:R-:W1:Y:S01]  /*0be0*/  MUFU.RCP64H R9, 2.14748262400000000000e+09 ;  /* 0x41dfffff00097908 */ /* 0x002e620000001800 */
        /* <DEDUP_REMOVED lines=24> */
[----:B------:R-:W-:-:S05]  /*0d70*/  MOV R6, 0x8 ;  /* 0x0000000800067802 */ /* 0x000fca0000000f00 */
[----:B------:R-:W-:-:S04]  /*0d80*/  IMAD.WIDE R6, R3, R6, UR4 ;  /* 0x0000000403067e25 */ /* 0x000fc8000f8e0206 */
[----:B------:R-:W-:-:S05]  /*0d90*/  FFMA R0, RZ, 27.999998092651367188, R29 ;  /* 0x41dfffffff007823 */ /* 0x000fca000000001d */
[----:B------:R-:W-:-:S13]  /*0da0*/  FSETP.GT.AND P0, PT, |R0|, 1.469367938527859385e-39, PT ;  /* 0x001000000000780b */ /* 0x000fda0003f04200 */
[----:B------:R-:W-:Y:S05]  /*0db0*/  @P0 BRA P1, `(.L_x_51) ;  /* 0x0000000000080947 */ /* 0x000fea0000800000 */
[----:B------:R-:W-:-:S07]  /*0dc0*/  MOV R4, 0xde0 ;  /* 0x00000de000047802 */ /* 0x000fce0000000f00 */
[----:B--2---:R-:W-:Y:S05]  /*0dd0*/  CALL.REL.NOINC `($__internal_1_$__cuda_sm20_div_rn_f64_full) ;  /* 0x0000000c00b07944 */ /* 0x004fea0003c00000 */
.L_x_51:
[----:B--2---:R-:W-:Y:S01]  /*0de0*/  DFMA R28, R16, R28, UR14 ;  /* 0x0000000e101c7e2b */ /* 0x004fe2000800001c */
[----:B------:R-:W-:-:S06]  /*0df0*/  VIADD R3, R3, 0x80 ;  /* 0x0000008003037836 */ /* 0x000fcc0000000000 */
[----:B------:R1:W-:Y:S01]  /*0e00*/  STG.E.64 desc[UR12][R6.64], R28 ;  /* 0x0000001c06007986 */ /* 0x0003e2000c101b0c */
[----:B------:R-:W-:Y:S05]  /*0e10*/  BRA.U UP0, `(.L_x_52) ;  /* 0xfffffffd006c7547 */ /* 0x000fea000b83ffff */
[----:B------:R-:W-:Y:S05]  /*0e20*/  EXIT ;  /* 0x000000000000794d */ /* 0x000fea0003800000 */
.L_x_44:
        /* <DEDUP_REMOVED lines=11> */
[----:B------:R-:W-:Y:S01]  /*0ee0*/  VIADD R7, R3, 0x100 ;  /* 0x0000010003077836 */ /* 0x000fe20000000000 */
[----:B------:R-:W-:Y:S01]  /*0ef0*/  MOV R14, R3 ;  /* 0x00000003000e7202 */ /* 0x000fe20000000f00 */
[----:B------:R-:W-:Y:S01]  /*0f00*/  ULOP3.LUT UR14, UR9, 0x7ffffffc, URZ, 0xc0, !UPT ;  /* 0x7ffffffc090e7892 */ /* 0x000fe2000f8ec0ff */
[----:B------:R-:W1:Y:S05]  /*0f10*/  LDCU.64 UR16, c[0x0][0x388] ;  /* 0x00007100ff1077ac */ /* 0x000e6a0008000a00 */
[----:B------:R-:W-:Y:S01]  /*0f20*/  IMAD.U32 R6, RZ, RZ, UR14 ;  /* 0x0000000eff067e24 */ /* 0x000fe2000f8e00ff */
[----:B------:R-:W-:-:S02]  /*0f30*/  UIADD3 UR7, UPT, UPT, -UR14, URZ, URZ ;  /* 0x000000ff0e077290 */ /* 0x000fc4000fffe1ff */
[----:B0-----:R-:W-:-:S04]  /*0f40*/  UIMAD.WIDE UR4, UR6, 0x8, UR4 ;  /* 0x00000008060478a5 */ /* 0x001fc8000f8e0204 */
[----:B------:R-:W-:-:S04]  /*0f50*/  UIADD3 UR15, UP0, UPT, UR4, 0x800, URZ ;  /* 0x00000800040f7890 */ /* 0x000fc8000ff1e0ff */
[----:B-1----:R-:W-:-:S12]  /*0f60*/  UIADD3.X UR4, UPT, UPT, URZ, UR5, URZ, UP0, !UPT ;  /* 0x00000005ff047290 */ /* 0x002fd800087fe4ff */
.L_x_70:
[----:B------:R-:W-:Y:S01]  /*0f70*/  VIADD R0, R7, 0xffffff00 ;  /* 0xffffff0007007836 */ /* 0x000fe20000000000 */
[----:B------:R-:W-:Y:S01]  /*0f80*/  UIADD3 UR7, UPT, UPT, UR7, 0x4, URZ ;  /* 0x0000000407077890 */ /* 0x000fe2000fffe0ff */
[----:B0123--:R-:W-:Y:S01]  /*0f90*/  MOV R27, UR4 ;  /* 0x00000004001b7c02 */ /* 0x00ffe20008000f00 */
[----:B------:R-:W-:Y:S01]  /*0fa0*/  IMAD.U32 R26, RZ, RZ, UR15 ;  /* 0x0000000fff1a7e24 */ /* 0x000fe2000f8e00ff */
[----:B------:R-:W-:Y:S01]  /*0fb0*/  BSSY.RECONVERGENT B0, `(.L_x_54) ;  /* 0x0000026000007945 */ /* 0x000fe20003800200 */
[----:B------:R-:W-:Y:S01]  /*0fc0*/  ISETP.GE.AND P0, PT, R0, UR8, PT ;  /* 0x0000000800007c0c */ /* 0x000fe2000bf06270 */
[----:B------:R-:W-:Y:S01]  /*0fd0*/  UISETP.NE.AND UP0, UPT, UR7, URZ, UPT ;  /* 0x000000ff0700728c */ /* 0x000fe2000bf05270 */
[----:B------:R-:W-:-:S11]  /*0fe0*/  IMAD.WIDE R26, R14, 0x8, R26 ;  /* 0x000000080e1a7825 */ /* 0x000fd600078e021a */
[----:B------:R-:W-:Y:S05]  /*0ff0*/  @P0 BRA `(.L_x_55) ;  /* 0x0000000000840947 */ /* 0x000fea0003800000 */
[----:B------:R-:W-:Y:S01]  /*1000*/  IMAD.HI.U32 R0, R23, -0x4370ec6f, RZ ;  /* 0xbc8f139117007827 */ /* 0x000fe200078e00ff */
[----:B------:R-:W0:Y:S01]  /*1010*/  MUFU.RCP64H R11, 2.14748262400000000000e+09 ;  /* 0x41dfffff000b7908 */ /* 0x000e220000001800 */
[----:B------:R-:W-:Y:S02]  /*1020*/  BSSY.RECONVERGENT B1, `(.L_x_56) ;  /* 0x000001c000017945 */ /* 0x000fe40003800200 */
[----:B------:R-:W-:Y:S01]  /*1030*/  IMAD.MOV.U32 R8, RZ, RZ, -0x800000 ;  /* 0xff800000ff087424 */ /* 0x000fe200078e00ff */
[----:B------:R-:W-:Y:S01]  /*1040*/  SHF.R.U32.HI R0, RZ, 0xf, R0 ;  /* 0x0000000fff007819 */ /* 0x000fe20000011600 */
[----:B------:R-:W-:Y:S02]  /*1050*/  IMAD.MOV.U32 R9, RZ, RZ, 0x41dfffff ;  /* 0x41dfffffff097424 */ /* 0x000fe400078e00ff */
[----:B------:R-:W-:Y:S02]  /*1060*/  IMAD.MOV.U32 R10, RZ, RZ, 0x1 ;  /* 0x00000001ff0a7424 */ /* 0x000fe400078e00ff */
[----:B------:R-:W-:-:S02]  /*1070*/  IMAD R23, R0, -0xadc8, R23 ;  /* 0xffff523800177824 */ /* 0x000fc400078e0217 */
[----:B------:R-:W-:Y:S02]  /*1080*/  IMAD R0, R0, 0xd47, RZ ;  /* 0x00000d4700007824 */ /* 0x000fe400078e02ff */
[----:B------:R-:W-:-:S03]  /*1090*/  IMAD R23, R23, 0xbc8f, RZ ;  /* 0x0000bc8f17177824 */ /* 0x000fc600078e02ff */
[----:B------:R-:W-:Y:S01]  /*10a0*/  LOP3.LUT R2, R0, 0x7fffffff, RZ, 0x3c, !PT ;  /* 0x7fffffff00027812 */ /* 0x000fe200078e3cff */
[----:B0-----:R-:W-:Y:S01]  /*10b0*/  DFMA R12, R10, -R8, 1 ;  /* 0x3ff000000a0c742b */ /* 0x001fe20000000808 */
[----:B------:R-:W-:-:S07]  /*10c0*/  ISETP.GE.U32.AND P0, PT, R23, R0, PT ;  /* 0x000000001700720c */ /* 0x000fce0003f06070 */
[----:B------:R-:W-:-:S06]  /*10d0*/  DFMA R12, R12, R12, R12 ;  /* 0x0000000c0c0c722b */ /* 0x000fcc000000000c */
[----:B------:R-:W-:Y:S02]  /*10e0*/  @P0 IADD3 R2, PT, PT, -R0, RZ, RZ ;  /* 0x000000ff00020210 */ /* 0x000fe40007ffe1ff */
[----:B------:R-:W-:-:S03]  /*10f0*/  DFMA R10, R10, R12, R10 ;  /* 0x0000000c0a0a722b */ /* 0x000fc6000000000a */
[----:B------:R-:W-:-:S04]  /*1100*/  IMAD.IADD R23, R23, 0x1, R2 ;  /* 0x0000000117177824 */ /* 0x000fc800078e0202 */
[----:B------:R-:W-:Y:S01]  /*1110*/  VIADD R12, R23, 0xffffffff ;  /* 0xffffffff170c7836 */ /* 0x000fe20000000000 */
        /* <DEDUP_REMOVED lines=11> */
[----:B------:R-:W-:Y:S05]  /*11d0*/  CALL.REL.NOINC `($__internal_1_$__cuda_sm20_div_rn_f64_full) ;  /* 0x0000000800b07944 */ /* 0x000fea0003c00000 */
.L_x_57:
[----:B------:R-:W-:Y:S05]  /*11e0*/  BSYNC.RECONVERGENT B1 ;  /* 0x0000000000017941 */ /* 0x000fea0003800200 */
.L_x_56:
[----:B------:R-:W-:-:S07]  /*11f0*/  DFMA R28, R16, R28, UR16 ;  /* 0x00000010101c7e2b */ /* 0x000fce000800001c */
[----:B------:R0:W-:Y:S04]  /*1200*/  STG.E.64 desc[UR12][R26.64+-0x800], R28 ;  /* 0xfff8001c1a007986 */ /* 0x0001e8000c101b0c */
.L_x_55:
[----:B------:R-:W-:Y:S05]  /*1210*/  BSYNC.RECONVERGENT B0 ;  /* 0x0000000000007941 */ /* 0x000fea0003800200 */
.L_x_54:
        /* <DEDUP_REMOVED lines=34> */
.L_x_61:
[----:B------:R-:W-:Y:S05]  /*1440*/  BSYNC.RECONVERGENT B1 ;  /* 0x0000000000017941 */ /* 0x000fea0003800200 */
.L_x_60:
[----:B------:R-:W-:-:S07]  /*1450*/  DFMA R28, R16, R28, UR16 ;  /* 0x00000010101c7e2b */ /* 0x000fce000800001c */
[----:B------:R1:W-:Y:S04]  /*1460*/  STG.E.64 desc[UR12][R26.64+-0x400], R28 ;  /* 0xfffc001c1a007986 */ /* 0x0003e8000c101b0c */
.L_x_59:
[----:B------:R-:W-:Y:S05]  /*1470*/  BSYNC.RECONVERGENT B0 ;  /* 0x0000000000007941 */ /* 0x000fea0003800200 */
.L_x_58:
[----:B------:R-:W-:Y:S01]  /*1480*/  ISETP.GE.AND P0, PT, R7, UR8, PT ;  /* 0x0000000807007c0c */ /* 0x000fe2000bf06270 */
[----:B------:R-:W-:-:S12]  /*1490*/  BSSY.RECONVERGENT B0, `(.L_x_62) ;  /* 0x0000023000007945 */ /* 0x000fd80003800200 */
[----:B------:R-:W-:Y:S05]  /*14a0*/  @P0 BRA `(.L_x_63) ;  /* 0x0000000000840947 */ /* 0x000fea0003800000 */
[----:B------:R-:W-:Y:S01]  /*14b0*/  IMAD.HI.U32 R0, R23, -0x4370ec6f, RZ ;  /* 0xbc8f139117007827 */ /* 0x000fe200078e00ff */
[----:B------:R-:W2:Y:S01]  /*14c0*/  MUFU.RCP64H R11, 2.14748262400000000000e+09 ;  /* 0x41dfffff000b7908 */ /* 0x000ea20000001800 */
        /* <DEDUP_REMOVED lines=28> */
.L_x_65:
[----:B------:R-:W-:Y:S05]  /*1690*/  BSYNC.RECONVERGENT B1 ;  /* 0x0000000000017941 */ /* 0x000fea0003800200 */
.L_x_64:
[----:B------:R-:W-:-:S07]  /*16a0*/  DFMA R28, R16, R28, UR16 ;  /* 0x00000010101c7e2b */ /* 0x000fce000800001c */
[----:B------:R2:W-:Y:S04]  /*16b0*/  STG.E.64 desc[UR12][R26.64], R28 ;  /* 0x0000001c1a007986 */ /* 0x0005e8000c101b0c */
.L_x_63:
[----:B------:R-:W-:Y:S05]  /*16c0*/  BSYNC.RECONVERGENT B0 ;  /* 0x0000000000007941 */ /* 0x000fea0003800200 */
.L_x_62:
[----:B------:R-:W-:Y:S01]  /*16d0*/  IADD3 R0, PT, PT, R7, 0x80, RZ ;  /* 0x0000008007007810 */ /* 0x000fe20007ffe0ff */
[----:B------:R-:W-:Y:S03]  /*16e0*/  BSSY.RECONVERGENT B0, `(.L_x_66) ;  /* 0x0000024000007945 */ /* 0x000fe60003800200 */
[----:B------:R-:W-:-:S13]  /*16f0*/  ISETP.GE.AND P0, PT, R0, UR8, PT ;  /* 0x0000000800007c0c */ /* 0x000fda000bf06270 */
[----:B------:R-:W-:Y:S05]  /*1700*/  @P0 BRA `(.L_x_67) ;  /* 0x0000000000840947 */ /* 0x000fea0003800000 */
[----:B------:R-:W-:Y:S01]  /*1710*/  IMAD.HI.U32 R0, R23, -0x4370ec6f, RZ ;  /* 0xbc8f139117007827 */ /* 0x000fe200078e00ff */
[----:B------:R-:W3:Y:S01]  /*1720*/  MUFU.RCP64H R11, 2.14748262400000000000e+09 ;  /* 0x41dfffff000b7908 */ /* 0x000ee20000001800 */
        /* <DEDUP_REMOVED lines=9> */
[----:B---3--:R-:W-:Y:S01]  /*17c0*/  DFMA R12, R10, -R8, 1 ;  /* 0x3ff000000a0c742b */ /* 0x008fe20000000808 */
        /* <DEDUP_REMOVED lines=18> */
.L_x_69:
[----:B------:R-:W-:Y:S05]  /*18f0*/  BSYNC.RECONVERGENT B1 ;  /* 0x0000000000017941 */ /* 0x000fea0003800200 */
.L_x_68:
[----:B------:R-:W-:-:S07]  /*1900*/  DFMA R28, R16, R28, UR16 ;  /* 0x00000010101c7e2b */ /* 0x000fce000800001c */
[----:B------:R3:W-:Y:S04]  /*1910*/  STG.E.64 desc[UR12][R26.64+0x400], R28 ;  /* 0x0004001c1a007986 */ /* 0x0007e8000c101b0c */
.L_x_67:
[----:B------:R-:W-:Y:S05]  /*1920*/  BSYNC.RECONVERGENT B0 ;  /* 0x0000000000007941 */ /* 0x000fea0003800200 */
.L_x_66:
[----:B------:R-:W-:Y:S01]  /*1930*/  VIADD R7, R7, 0x200 ;  /* 0x0000020007077836 */ /* 0x000fe20000000000 */
[----:B------:R-:W-:Y:S01]  /*1940*/  IADD3 R14, PT, PT, R14, 0x200, RZ ;  /* 0x000002000e0e7810 */ /* 0x000fe20007ffe0ff */
[----:B------:R-:W-:Y:S06]  /*1950*/  BRA.U UP0, `(.L_x_70) ;  /* 0xfffffff500847547 */ /* 0x000fec000b83ffff */
.L_x_53:
[----:B------:R-:W-:-:S13]  /*1960*/  ISETP.NE.AND P0, PT, RZ, UR10, PT ;  /* 0x0000000aff007c0c */ /* 0x000fda000bf05270 */
[----:B------:R-:W-:Y:S05]  /*1970*/  @!P0 EXIT ;  /* 0x000000000000894d */ /* 0x000fea0003800000 */
[----:B------:R-:W4:Y:S01]  /*1980*/  LDCU.64 UR4, c[0x0][0x3a0] ;  /* 0x00007400ff0477ac */ /* 0x000f220008000a00 */
[----:B------:R-:W-:Y:S01]  /*1990*/  IMAD R3, R6, 0x80, R3 ;  /* 0x0000008006037824 */ /* 0x000fe200078e0203 */
[----:B------:R-:W5:Y:S01]  /*19a0*/  LDCU.64 UR14, c[0x0][0x388] ;  /* 0x00007100ff0e77ac */ /* 0x000f620008000a00 */
[----:B------:R-:W-:Y:S02]  /*19b0*/  UIADD3 UR7, UPT, UPT, -UR10, URZ, URZ ;  /* 0x000000ff0a077290 */ /* 0x000fe4000fffe1ff */
[----:B----4-:R-:W-:-:S12]  /*19c0*/  UIMAD.WIDE UR4, UR6, 0x8, UR4 ;  /* 0x00000008060478a5 */ /* 0x010fd8000f8e0204 */
.L_x_75:
[----:B------:R-:W-:Y:S01]  /*19d0*/  ISETP.GE.AND P0, PT, R3, UR8, PT ;  /* 0x0000000803007c0c */ /* 0x000fe2000bf06270 */
[----:B------:R-:W-:-:S12]  /*19e0*/  BSSY.RECONVERGENT B0, `(.L_x_71) ;  /* 0x0000025000007945 */ /* 0x000fd80003800200 */
[----:B----4-:R-:W-:Y:S05]  /*19f0*/  @P0 BRA `(.L_x_72) ;  /* 0x00000000008c0947 */ /* 0x010fea0003800000 */
[----:B------:R-:W-:Y:S01]  /*1a00*/  IMAD.HI.U32 R0, R23, -0x4370ec6f, RZ ;  /* 0xbc8f139117007827 */ /* 0x000fe200078e00ff */
[----:B------:R-:W4:Y:S01]  /*1a10*/  MUFU.RCP64H R9, 2.14748262400000000000e+09 ;  /* 0x41dfffff00097908 */ /* 0x000f220000001800 */
        /* <DEDUP_REMOVED lines=27> */
[----:B-----5:R-:W-:Y:S05]  /*1bd0*/  CALL.REL.NOINC `($__internal_1_$__cuda_sm20_div_rn_f64_full) ;  /* 0x0000000000307944 */ /* 0x020fea0003c00000 */
.L_x_74:
[----:B-----5:R-:W-:Y:S05]  /*1be0*/  BSYNC.RECONVERGENT B1 ;  /* 0x0000000000017941 */ /* 0x020fea0003800200 */
.L_x_73:
[----:B------:R-:W-:Y:S01]  /*1bf0*/  MOV R6, 0x8 ;  /* 0x0000000800067802 */ /* 0x000fe20000000f00 */
[----:B------:R-:W-:-:S04]  /*1c00*/  DFMA R28, R16, R28, UR14 ;  /* 0x0000000e101c7e2b */ /* 0x000fc8000800001c */
[----:B------:R-:W-:-:S05]  /*1c10*/  IMAD.WIDE R6, R3, R6, UR4 ;  /* 0x0000000403067e25 */ /* 0x000fca000f8e0206 */
[----:B------:R4:W-:Y:S02]  /*1c20*/  STG.E.64 desc[UR12][R6.64], R28 ;  /* 0x0000001c06007986 */ /* 0x0009e4000c101b0c */
.L_x_72:
[----:B-----5:R-:W-:Y:S05]  /*1c30*/  BSYNC.RECONVERGENT B0 ;  /* 0x0000000000007941 */ /* 0x020fea0003800200 */
.L_x_71:
[----:B------:R-:W-:-:S06]  /*1c40*/  UIADD3 UR6, UPT, UPT, UR7, 0x1, URZ ;  /* 0x0000000107067890 */ /* 0x000fcc000fffe0ff */
[----:B------:R-:W-:-:S13]  /*1c50*/  ISETP.NE.AND P0, PT, RZ, UR6, PT ;  /* 0x00000006ff007c0c */ /* 0x000fda000bf05270 */
[----:B------:R-:W-:Y:S05]  /*1c60*/  @!P0 EXIT ;  /* 0x000000000000894d */ /* 0x000fea0003800000 */
[----:B------:R-:W-:Y:S01]  /*1c70*/  VIADD R3, R3, 0x80 ;  /* 0x0000008003037836 */ /* 0x000fe20000000000 */
[----:B------:R-:W-:Y:S01]  /*1c80*/  UMOV UR7, UR6 ;  /* 0x0000000600077c82 */ /* 0x000fe20008000000 */
[----:B------:R-:W-:Y:S05]  /*1c90*/  BRA `(.L_x_75) ;  /* 0xfffffffc004c7947 */ /* 0x000fea000383ffff */
        .weak           $__internal_1_$__cuda_sm20_div_rn_f64_full
        .type           $__internal_1_$__cuda_sm20_div_rn_f64_full,@function
        .size           $__internal_1_$__cuda_sm20_div_rn_f64_full,(.L_x_86 - $__internal_1_$__cuda_sm20_div_rn_f64_full)
$__internal_1_$__cuda_sm20_div_rn_f64_full:
        /* <DEDUP_REMOVED lines=68> */
.L_x_77:
        /* <DEDUP_REMOVED lines=16> */
.L_x_80:
[----:B------:R-:W-:Y:S01]  /*21e0*/  LOP3.LUT R29, R11, 0x80000, RZ, 0xfc, !PT ;  /* 0x000800000b1d7812 */ /* 0x000fe200078efcff */
[----:B------:R-:W-:Y:S01]  /*21f0*/  IMAD.MOV.U32 R28, RZ, RZ, R10 ;  /* 0x000000ffff1c7224 */ /* 0x000fe200078e000a */
[----:B------:R-:W-:Y:S06]  /*2200*/  BRA `(.L_x_78) ;  /* 0x0000000000087947 */ /* 0x000fec0003800000 */
.L_x_79:
[----:B------:R-:W-:Y:S01]  /*2210*/  LOP3.LUT R29, R13, 0x80000, RZ, 0xfc, !PT ;  /* 0x000800000d1d7812 */ /* 0x000fe200078efcff */
[----:B------:R-:W-:-:S07]  /*2220*/  IMAD.MOV.U32 R28, RZ, RZ, R12 ;  /* 0x000000ffff1c7224 */ /* 0x000fce00078e000c */
.L_x_78:
[----:B------:R-:W-:Y:S05]  /*2230*/  BSYNC.RECONVERGENT B2 ;  /* 0x0000000000027941 */ /* 0x000fea0003800200 */
.L_x_76:
[----:B------:R-:W-:Y:S01]  /*2240*/  MOV R8, R4 ;  /* 0x0000000400087202 */ /* 0x000fe20000000f00 */
[----:B------:R-:W-:-:S04]  /*2250*/  IMAD.MOV.U32 R9, RZ, RZ, 0x0 ;  /* 0x00000000ff097424 */ /* 0x000fc800078e00ff */
[----:B------:R-:W-:Y:S05]  /*2260*/  RET.REL.NODEC R8 `(_ZN3cub18CUB_300001_SM_10006detail9transform16transform_kernelINS2_10policy_hubILb1EN4cuda3std3__45tupleIJN6thrust24THRUST_300001_SM_1000_NS6detail15normal_iteratorINSA_10device_ptrIdEEEEEEEE10policy1000Ei8fillRandSF_JPdEEEvT0_iT1_T2_DpNS2_10kernel_argIT3_EE) ;  /* 0xffffffdc08647950 */ /* 0x000fea0003c3ffff */
.L_x_81:
        /* <DEDUP_REMOVED lines=9> */
.L_x_86:


//--------------------- .text._ZN3cub18CUB_300001_SM_10006detail8for_each13static_kernelINS2_12policy_hub_t12policy_500_tEmN6thrust24THRUST_300001_SM_1000_NS8cuda_cub20__uninitialized_fill7functorINS7_10device_ptrIdEEdEEEEvT0_T1_ --------------------------
	.section	.text._ZN3cub18CUB_300001_SM_10006detail8for_each13static_kernelINS2_12policy_hub_t12policy_500_tEmN6thrust24THRUST_300001_SM_1000_NS8cuda_cub20__uninitialized_fill7functorINS7_10device_ptrIdEEdEEEEvT0_T1_,"ax",@progbits
	.align	128
        .global         _ZN3cub18CUB_300001_SM_10006detail8for_each13static_kernelINS2_12policy_hub_t12policy_500_tEmN6thrust24THRUST_300001_SM_1000_NS8cuda_cub20__uninitialized_fill7functorINS7_10device_ptrIdEEdEEEEvT0_T1_
        .type           _ZN3cub18CUB_300001_SM_10006detail8for_each13static_kernelINS2_12policy_hub_t12policy_500_tEmN6thrust24THRUST_300001_SM_1000_NS8cuda_cub20__uninitialized_fill7functorINS7_10device_ptrIdEEdEEEEvT0_T1_,@function
        .size           _ZN3cub18CUB_300001_SM_10006detail8for_each13static_kernelINS2_12policy_hub_t12policy_500_tEmN6thrust24THRUST_300001_SM_1000_NS8cuda_cub20__uninitialized_fill7functorINS7_10device_ptrIdEEdEEEEvT0_T1_,(.L_x_89 - _ZN3cub18CUB_300001_SM_10006detail8for_each13static_kernelINS2_12policy_hub_t12policy_500_tEmN6thrust24THRUST_300001_SM_1000_NS8cuda_cub20__uninitialized_fill7functorINS7_10device_ptrIdEEdEEEEvT0_T1_)
        .other          _ZN3cub18CUB_300001_SM_10006detail8for_each13static_kernelINS2_12policy_hub_t12policy_500_tEmN6thrust24THRUST_300001_SM_1000_NS8cuda_cub20__uninitialized_fill7functorINS7_10device_ptrIdEEdEEEEvT0_T1_,@"STO_CUDA_ENTRY STV_DEFAULT"
_ZN3cub18CUB_300001_SM_10006detail8for_each13static_kernelINS2_12policy_hub_t12policy_500_tEmN6thrust24THRUST_300001_SM_1000_NS8cuda_cub20__uninitialized_fill7functorINS7_10device_ptrIdEEdEEEEvT0_T1_:
.text._ZN3cub18CUB_300001_SM_10006detail8for_each13static_kernelINS2_12policy_hub_t12policy_500_tEmN6thrust24THRUST_300001_SM_1000_NS8cuda_cub20__uninitialized_fill7functorINS7_10device_ptrIdEEdEEEEvT0_T1_:
[----:B------:R-:W-:Y:S08]  /*0000*/  LDC R1, c[0x0][0x37c] ;  /* 0x0000df00ff017b82 */ /* 0x000ff00000000800 */
[----:B------:R-:W0:Y:S01]  /*0010*/  S2UR UR4, SR_CTAID.X ;  /* 0x00000000000479c3 */ /* 0x000e220000002500 */
[----:B------:R-:W1:Y:S01]  /*0020*/  LDCU.64 UR6, c[0x0][0x380] ;  /* 0x00007000ff0677ac */ /* 0x000e620008000a00 */
[----:B------:R-:W2:Y:S01]  /*0030*/  LDCU.64 UR8, c[0x0][0x358] ;  /* 0x00006b00ff0877ac */ /* 0x000ea20008000a00 */
[----:B0-----:R-:W-:-:S04]  /*0040*/  UIMAD.WIDE.U32 UR4, UR4, 0x200, URZ ;  /* 0x00000200040478a5 */ /* 0x001fc8000f8e00ff */
[----:B-1----:R-:W-:-:S04]  /*0050*/  UIADD3 UR6, UP0, UPT, -UR4, UR6, URZ ;  /* 0x0000000604067290 */ /* 0x002fc8000ff1e1ff */
[----:B------:R-:W-:Y:S02]  /*0060*/  UIADD3.X UR7, UPT, UPT, ~UR5, UR7, URZ, UP0, !UPT ;  /* 0x0000000705077290 */ /* 0x000fe400087fe5ff */
[----:B------:R-:W-:-:S04]  /*0070*/  UISETP.GE.U32.AND UP0, UPT, UR6, 0x200, UPT ;  /* 0x000002000600788c */ /* 0x000fc8000bf06070 */
[----:B------:R-:W-:-:S09]  /*0080*/  UISETP.GE.U32.AND.EX UP0, UPT, UR7, URZ, UPT, UP0 ;  /* 0x000000ff0700728c */ /* 0x000fd2000bf06100 */
[----:B--2---:R-:W-:Y:S05]  /*0090*/  BRA.U !UP0, `(.L_x_82) ;  /* 0x0000000108287547 */ /* 0x004fea000b800000 */
[----:B------:R-:W0:Y:S01]  /*00a0*/  S2R R0, SR_TID.X ;  /* 0x0000000000007919 */ /* 0x000e220000002100 */
[----:B------:R-:W1:Y:S01]  /*00b0*/  LDCU.64 UR6, c[0x0][0x388] ;  /* 0x00007100ff0677ac */ /* 0x000e620008000a00 */
[----:B------:R-:W2:Y:S01]  /*00c0*/  LDC.64 R4, c[0x0][0x390] ;  /* 0x0000e400ff047b82 */ /* 0x000ea20000000a00 */
[----:B0-----:R-:W-:-:S05]  /*00d0*/  IADD3 R0, P0, PT, R0, UR4, RZ ;  /* 0x0000000400007c10 */ /* 0x001fca000ff1e0ff */
[----:B------:R-:W-:Y:S01]  /*00e0*/  IMAD.X R3, RZ, RZ, UR5, P0 ;  /* 0x00000005ff037e24 */ /* 0x000fe200080e06ff */
[----:B-1----:R-:W-:-:S04]  /*00f0*/  LEA R2, P0, R0, UR6, 0x3 ;  /* 0x0000000600027c11 */ /* 0x002fc8000f8018ff */
[----:B------:R-:W-:-:S05]  /*0100*/  LEA.HI.X R3, R0, UR7, R3, 0x3, P0 ;  /* 0x0000000700037c11 */ /* 0x000fca00080f1c03 */
[----:B--2---:R-:W-:Y:S04]  /*0110*/  STG.E.64 desc[UR8][R2.64], R4 ;  /* 0x0000000402007986 */ /* 0x004fe8000c101b08 */
[----:B------:R-:W-:Y:S01]  /*0120*/  STG.E.64 desc[UR8][R2.64+0x800], R4 ;  /* 0x0008000402007986 */ /* 0x000fe2000c101b08 */
[----:B------:R-:W-:Y:S05]  /*0130*/  EXIT ;  /* 0x000000000000794d */ /* 0x000fea0003800000 */
.L_x_82:
[----:B------:R-:W0:Y:S01]  /*0140*/  S2R R0, SR_TID.X ;  /* 0x0000000000007919 */ /* 0x000e220000002100 */
[----:B------:R-:W-:Y:S01]  /*0150*/  IMAD.U32 R2, RZ, RZ, UR7 ;  /* 0x00000007ff027e24 */ /* 0x000fe2000f8e00ff */
[----:B------:R-:W1:Y:S01]  /*0160*/  LDCU.64 UR10, c[0x0][0x388] ;  /* 0x00007100ff0a77ac */ /* 0x000e620008000a00 */
[----:B------:R-:W-:Y:S01]  /*0170*/  IMAD.U32 R6, RZ, RZ, UR7 ;  /* 0x00000007ff067e24 */ /* 0x000fe2000f8e00ff */
[----:B0-----:R-:W-:-:S04]  /*0180*/  ISETP.LT.U32.AND P0, PT, R0, UR6, PT ;  /* 0x0000000600007c0c */ /* 0x001fc8000bf01070 */
[----:B------:R-:W-:Y:S01]  /*0190*/  ISETP.GT.U32.AND.EX P0, PT, R2, RZ, PT, P0 ;  /* 0x000000ff0200720c */ /* 0x000fe20003f04100 */
[C---:B------:R-:W-:Y:S01]  /*01a0*/  VIADD R2, R0.reuse, 0x100 ;  /* 0x0000010000027836 */ /* 0x040fe20000000000 */
[----:B------:R-:W-:-:S04]  /*01b0*/  IADD3 R0, P2, PT, R0, UR4, RZ ;  /* 0x0000000400007c10 */ /* 0x000fc8000ff5e0ff */
[----:B------:R-:W-:Y:S01]  /*01c0*/  ISETP.LT.U32.AND P1, PT, R2, UR6, PT ;  /* 0x0000000602007c0c */ /* 0x000fe2000bf21070 */
[----:B------:R-:W-:Y:S01]  /*01d0*/  IMAD.X R3, RZ, RZ, UR5, P2 ;  /* 0x00000005ff037e24 */ /* 0x000fe200090e06ff */
[----:B-1----:R-:W-:Y:S02]  /*01e0*/  LEA R2, P2, R0, UR10, 0x3 ;  /* 0x0000000a00027c11 */ /* 0x002fe4000f8418ff */
[----:B------:R-:W-:Y:S02]  /*01f0*/  ISETP.GT.U32.AND.EX P1, PT, R6, RZ, PT, P1 ;  /* 0x000000ff0600720c */ /* 0x000fe40003f24110 */
[----:B------:R-:W-:Y:S01]  /*0200*/  LEA.HI.X R3, R0, UR11, R3, 0x3, P2 ;  /* 0x0000000b00037c11 */ /* 0x000fe200090f1c03 */
[----:B------:R-:W0:Y:S04]  /*0210*/  @P0 LDC.64 R4, c[0x0][0x390] ;  /* 0x0000e400ff040b82 */ /* 0x000e280000000a00 */
[----:B0-----:R0:W-:Y:S06]  /*0220*/  @P0 STG.E.64 desc[UR8][R2.64], R4 ;  /* 0x0000000402000986 */ /* 0x0011ec000c101b08 */
[----:B------:R-:W-:Y:S05]  /*0230*/  @!P1 EXIT ;  /* 0x000000000000994d */ /* 0x000fea0003800000 */
[----:B0-----:R-:W0:Y:S02]  /*0240*/  LDC.64 R4, c[0x0][0x390] ;  /* 0x0000e400ff047b82 */ /* 0x001e240000000a00 */
[----:B0-----:R-:W-:Y:S01]  /*0250*/  STG.E.64 desc[UR8][R2.64+0x800], R4 ;  /* 0x0008000402007986 */ /* 0x001fe2000c101b08 */
[----:B------:R-:W-:Y:S05]  /*0260*/  EXIT ;  /* 0x000000000000794d */ /* 0x000fea0003800000 */
.L_x_83:
        /* <DEDUP_REMOVED lines=9> */
.L_x_89:


//--------------------- .text._ZN3cub18CUB_300001_SM_10006detail11EmptyKernelIvEEvv --------------------------
	.section	.text._ZN3cub18CUB_300001_SM_10006detail11EmptyKernelIvEEvv,"ax",@progbits
	.align	128
        .global         _ZN3cub18CUB_300001_SM_10006detail11EmptyKernelIvEEvv
        .type           _ZN3cub18CUB_300001_SM_10006detail11EmptyKernelIvEEvv,@function
        .size           _ZN3cub18CUB_300001_SM_10006detail11EmptyKernelIvEEvv,(.L_x_90 - _ZN3cub18CUB_300001_SM_10006detail11EmptyKernelIvEEvv)
        .other          _ZN3cub18CUB_300001_SM_10006detail11EmptyKernelIvEEvv,@"STO_CUDA_ENTRY STV_DEFAULT"
_ZN3cub18CUB_300001_SM_10006detail11EmptyKernelIvEEvv:
.text._ZN3cub18CUB_300001_SM_10006detail11EmptyKernelIvEEvv:
[----:B------:R-:W-:Y:S01]  /*0000*/  LDC R1, c[0x0][0x37c] ;  /* 0x0000df00ff017b82 */ /* 0x000fe20000000800 */
[----:B------:R-:W-:Y:S05]  /*0010*/  EXIT ;  /* 0x000000000000794d */ /* 0x000fea0003800000 */
.L_x_84:
        /* <DEDUP_REMOVED lines=14> */
.L_x_90:


//--------------------- .nv.shared.reserved.0     --------------------------
	.section	.nv.shared.reserved.0,"aw",@nobits
	.weak		__nv_reservedSMEM_offset_0_alias
	.size		__nv_reservedSMEM_offset_0_alias, 0, 64
	.other		__nv_reservedSMEM_offset_0_alias,@"STO_CUDA_RESERVED_SHARED STV_DEFAULT"
__nv_reservedSMEM_offset_0_alias:
	.zero		0
	.zero		64


//--------------------- .nv.global                --------------------------
	.section	.nv.global,"aw",@nobits
.nv.global:
	.type		_ZN30_INTERNAL_034c91a9_4_k_cu_main6thrust24THRUST_300001_SM_1000_NS3seqE,@object
	.size		_ZN30_INTERNAL_034c91a9_4_k_cu_main6thrust24THRUST_300001_SM_1000_NS3seqE,(_ZN30_INTERNAL_034c91a9_4_k_cu_main4cuda3std3__48in_placeE - _ZN30_INTERNAL_034c91a9_4_k_cu_main6thrust24THRUST_300001_SM_1000_NS3seqE)
_ZN30_INTERNAL_034c91a9_4_k_cu_main6thrust24THRUST_300001_SM_1000_NS3seqE:
	.zero		1
	.type		_ZN30_INTERNAL_034c91a9_4_k_cu_main4cuda3std3__48in_placeE,@object
	.size		_ZN30_INTERNAL_034c91a9_4_k_cu_main4cuda3std3__48in_placeE,(_ZN30_INTERNAL_034c91a9_4_k_cu_main4cuda3std6ranges3__45__cpo4sizeE - _ZN30_INTERNAL_034c91a9_4_k_cu_main4cuda3std3__48in_placeE)
_ZN30_INTERNAL_034c91a9_4_k_cu_main4cuda3std3__48in_placeE:
	.zero		1
	.type		_ZN30_INTERNAL_034c91a9_4_k_cu_main4cuda3std6ranges3__45__cpo4sizeE,@object
	.size		_ZN30_INTERNAL_034c91a9_4_k_cu_main4cuda3std6ranges3__45__cpo4sizeE,(_ZN30_INTERNAL_034c91a9_4_k_cu_main6thrust24THRUST_300001_SM_1000_NS12placeholders2_3E - _ZN30_INTERNAL_034c91a9_4_k_cu_main4cuda3std6ranges3__45__cpo4sizeE)
_ZN30_INTERNAL_034c91a9_4_k_cu_main4cuda3std6ranges3__45__cpo4sizeE:
	.zero		1
	.type		_ZN30_INTERNAL_034c91a9_4_k_cu_main6thrust24THRUST_300001_SM_1000_NS12placeholders2_3E,@object
	.size		_ZN30_INTERNAL_034c91a9_4_k_cu_main6thrust24THRUST_300001_SM_1000_NS12placeholders2_3E,(_ZN30_INTERNAL_034c91a9_4_k_cu_main4cuda3std3__45__cpo6cbeginE - _ZN30_INTERNAL_034c91a9_4_k_cu_main6thrust24THRUST_300001_SM_1000_NS12placeholders2_3E)
_ZN30_INTERNAL_034c91a9_4_k_cu_main6thrust24THRUST_300001_SM_1000_NS12placeholders2_3E:
	.zero		1
	.type		_ZN30_INTERNAL_034c91a9_4_k_cu_main4cuda3std3__45__cpo6cbeginE,@object
	.size		_ZN30_INTERNAL_034c91a9_4_k_cu_main4cuda3std3__45__cpo6cbeginE,(_ZN30_INTERNAL_034c91a9_4_k_cu_main4cuda3std6ranges3__45__cpo6cbeginE - _ZN30_INTERNAL_034c91a9_4_k_cu_main4cuda3std3__45__cpo6cbeginE)
_ZN30_INTERNAL_034c91a9_4_k_cu_main4cuda3std3__45__cpo6cbeginE:
	.zero		1
	.type		_ZN30_INTERNAL_034c91a9_4_k_cu_main4cuda3std6ranges3__45__cpo6cbeginE,@object
	.size		_ZN30_INTERNAL_034c91a9_4_k_cu_main4cuda3std6ranges3__45__cpo6cbeginE,(_ZN30_INTERNAL_034c91a9_4_k_cu_main6thrust24THRUST_300001_SM_1000_NS12placeholders2_7E - _ZN30_INTERNAL_034c91a9_4_k_cu_main4cuda3std6ranges3__45__cpo6cbeginE)
_ZN30_INTERNAL_034c91a9_4_k_cu_main4cuda3std6ranges3__45__cpo6cbeginE:
	.zero		1
	.type		_ZN30_INTERNAL_034c91a9_4_k_cu_main6thrust24THRUST_300001_SM_1000_NS12placeholders2_7E,@object
	.size		_ZN30_INTERNAL_034c91a9_4_k_cu_main6thrust24THRUST_300001_SM_1000_NS12placeholders2_7E,(_ZN30_INTERNAL_034c91a9_4_k_cu_main4cuda3std3__45__cpo7crbeginE - _ZN30_INTERNAL_034c91a9_4_k_cu_main6thrust24THRUST_300001_SM_1000_NS12placeholders2_7E)
_ZN30_INTERNAL_034c91a9_4_k_cu_main6thrust24THRUST_300001_SM_1000_NS12placeholders2_7E:
	.zero		1
	.type		_ZN30_INTERNAL_034c91a9_4_k_cu_main4cuda3std3__45__cpo7crbeginE,@object
	.size		_ZN30_INTERNAL_034c91a9_4_k_cu_main4cuda3std3__45__cpo7crbeginE,(_ZN30_INTERNAL_034c91a9_4_k_cu_main4cuda3std6ranges3__45__cpo4nextE - _ZN30_INTERNAL_034c91a9_4_k_cu_main4cuda3std3__45__cpo7crbeginE)
_ZN30_INTERNAL_034c91a9_4_k_cu_main4cuda3std3__45__cpo7crbeginE:
	.zero		1
	.type		_ZN30_INTERNAL_034c91a9_4_k_cu_main4cuda3std6ranges3__45__cpo4nextE,@object
	.size		_ZN30_INTERNAL_034c91a9_4_k_cu_main4cuda3std6ranges3__45__cpo4nextE,(_ZN30_INTERNAL_034c91a9_4_k_cu_main4cuda3std6ranges3__45__cpo4swapE - _ZN30_INTERNAL_034c91a9_4_k_cu_main4cuda3std6ranges3__45__cpo4nextE)
_ZN30_INTERNAL_034c91a9_4_k_cu_main4cuda3std6ranges3__45__cpo4nextE:
	.zero		1
	.type		_ZN30_INTERNAL_034c91a9_4_k_cu_main4cuda3std6ranges3__45__cpo4swapE,@object
	.size		_ZN30_INTERNAL_034c91a9_4_k_cu_main4cuda3std6ranges3__45__cpo4swapE,(_ZN30_INTERNAL_034c91a9_4_k_cu_main6thrust24THRUST_300001_SM_1000_NS8cuda_cub10par_nosyncE - _ZN30_INTERNAL_034c91a9_4_k_cu_main4cuda3std6ranges3__45__cpo4swapE)
_ZN30_INTERNAL_034c91a9_4_k_cu_main4cuda3std6ranges3__45__cpo4swapE:
	.zero		1
	.type		_ZN30_INTERNAL_034c91a9_4_k_cu_main6thrust24THRUST_300001_SM_1000_NS8cuda_cub10par_nosyncE,@object
	.size		_ZN30_INTERNAL_034c91a9_4_k_cu_main6thrust24THRUST_300001_SM_1000_NS8cuda_cub10par_nosyncE,(_ZN30_INTERNAL_034c91a9_4_k_cu_main6thrust24THRUST_300001_SM_1000_NS12placeholders2_9E - _ZN30_INTERNAL_034c91a9_4_k_cu_main6thrust24THRUST_300001_SM_1000_NS8cuda_cub10par_nosyncE)
_ZN30_INTERNAL_034c91a9_4_k_cu_main6thrust24THRUST_300001_SM_1000_NS8cuda_cub10par_nosyncE:
	.zero		1
	.type		_ZN30_INTERNAL_034c91a9_4_k_cu_main6thrust24THRUST_300001_SM_1000_NS12placeholders2_9E,@object
	.size		_ZN30_INTERNAL_034c91a9_4_k_cu_main6thrust24THRUST_300001_SM_1000_NS12placeholders2_9E,(_ZN30_INTERNAL_034c91a9_4_k_cu_main4cuda3std3__432_GLOBAL__N__034c91a9_4_k_cu_main6ignoreE - _ZN30_INTERNAL_034c91a9_4_k_cu_main6thrust24THRUST_300001_SM_1000_NS12placeholders2_9E)
_ZN30_INTERNAL_034c91a9_4_k_cu_main6thrust24THRUST_300001_SM_1000_NS12placeholders2_9E:
	.zero		1
	.type		_ZN30_INTERNAL_034c91a9_4_k_cu_main4cuda3std3__432_GLOBAL__N__034c91a9_4_k_cu_main6ignoreE,@object
	.size		_ZN30_INTERNAL_034c91a9_4_k_cu_main4cuda3std3__432_GLOBAL__N__034c91a9_4_k_cu_main6ignoreE,(_ZN30_INTERNAL_034c91a9_4_k_cu_main4cuda3std6ranges3__45__cpo4dataE - _ZN30_INTERNAL_034c91a9_4_k_cu_main4cuda3std3__432_GLOBAL__N__034c91a9_4_k_cu_main6ignoreE)
_ZN30_INTERNAL_034c91a9_4_k_cu_main4cuda3std3__432_GLOBAL__N__034c91a9_4_k_cu_main6ignoreE:
	.zero		1
	.type		_ZN30_INTERNAL_034c91a9_4_k_cu_main4cuda3std6ranges3__45__cpo4dataE,@object
	.size		_ZN30_INTERNAL_034c91a9_4_k_cu_main4cuda3std6ranges3__45__cpo4dataE,(_ZN30_INTERNAL_034c91a9_4_k_cu_main6thrust24THRUST_300001_SM_1000_NS12placeholders2_1E - _ZN30_INTERNAL_034c91a9_4_k_cu_main4cuda3std6ranges3__45__cpo4dataE)
_ZN30_INTERNAL_034c91a9_4_k_cu_main4cuda3std6ranges3__45__cpo4dataE:
	.zero		1
	.type		_ZN30_INTERNAL_034c91a9_4_k_cu_main6thrust24THRUST_300001_SM_1000_NS12placeholders2_1E,@object
	.size		_ZN30_INTERNAL_034c91a9_4_k_cu_main6thrust24THRUST_300001_SM_1000_NS12placeholders2_1E,(_ZN30_INTERNAL_034c91a9_4_k_cu_main4cuda3std3__45__cpo5beginE - _ZN30_INTERNAL_034c91a9_4_k_cu_main6thrust24THRUST_300001_SM_1000_NS12placeholders2_1E)
_ZN30_INTERNAL_034c91a9_4_k_cu_main6thrust24THRUST_300001_SM_1000_NS12placeholders2_1E:
	.zero		1
	.type		_ZN30_INTERNAL_034c91a9_4_k_cu_main4cuda3std3__45__cpo5beginE,@object
	.size		_ZN30_INTERNAL_034c91a9_4_k_cu_main4cuda3std3__45__cpo5beginE,(_ZN30_INTERNAL_034c91a9_4_k_cu_main4cuda3std6ranges3__45__cpo5beginE - _ZN30_INTERNAL_034c91a9_4_k_cu_main4cuda3std3__45__cpo5beginE)
_ZN30_INTERNAL_034c91a9_4_k_cu_main4cuda3std3__45__cpo5beginE:
	.zero		1
	.type		_ZN30_INTERNAL_034c91a9_4_k_cu_main4cuda3std6ranges3__45__cpo5beginE,@object
	.size		_ZN30_INTERNAL_034c91a9_4_k_cu_main4cuda3std6ranges3__45__cpo5beginE,(_ZN30_INTERNAL_034c91a9_4_k_cu_main6thrust24THRUST_300001_SM_1000_NS12placeholders2_5E - _ZN30_INTERNAL_034c91a9_4_k_cu_main4cuda3std6ranges3__45__cpo5beginE)
_ZN30_INTERNAL_034c91a9_4_k_cu_main4cuda3std6ranges3__45__cpo5beginE:
	.zero		1
	.type		_ZN30_INTERNAL_034c91a9_4_k_cu_main6thrust24THRUST_300001_SM_1000_NS12placeholders2_5E,@object
	.size		_ZN30_INTERNAL_034c91a9_4_k_cu_main6thrust24THRUST_300001_SM_1000_NS12placeholders2_5E,(_ZN30_INTERNAL_034c91a9_4_k_cu_main4cuda3std3__45__cpo6rbeginE - _ZN30_INTERNAL_034c91a9_4_k_cu_main6thrust24THRUST_300001_SM_1000_NS12placeholders2_5E)
_ZN30_INTERNAL_034c91a9_4_k_cu_main6thrust24THRUST_300001_SM_1000_NS12placeholders2_5E:
	.zero		1
	.type		_ZN30_INTERNAL_034c91a9_4_k_cu_main4cuda3std3__45__cpo6rbeginE,@object
	.size		_ZN30_INTERNAL_034c91a9_4_k_cu_main4cuda3std3__45__cpo6rbeginE,(_ZN30_INTERNAL_034c91a9_4_k_cu_main4cuda3std6ranges3__45__cpo7advanceE - _ZN30_INTERNAL_034c91a9_4_k_cu_main4cuda3std3__45__cpo6rbeginE)
_ZN30_INTERNAL_034c91a9_4_k_cu_main4cuda3std3__45__cpo6rbeginE:
	.zero		1
	.type		_ZN30_INTERNAL_034c91a9_4_k_cu_main4cuda3std6ranges3__45__cpo7advanceE,@object
	.size		_ZN30_INTERNAL_034c91a9_4_k_cu_main4cuda3std6ranges3__45__cpo7advanceE,(_ZN30_INTERNAL_034c91a9_4_k_cu_main4cuda3std3__47nulloptE - _ZN30_INTERNAL_034c91a9_4_k_cu_main4cuda3std6ranges3__45__cpo7advanceE)
_ZN30_INTERNAL_034c91a9_4_k_cu_main4cuda3std6ranges3__45__cpo7advanceE:
	.zero		1
	.type		_ZN30_INTERNAL_034c91a9_4_k_cu_main4cuda3std3__47nulloptE,@object
	.size		_ZN30_INTERNAL_034c91a9_4_k_cu_main4cuda3std3__47nulloptE,(_ZN30_INTERNAL_034c91a9_4_k_cu_main4cuda3std6ranges3__45__cpo8distanceE - _ZN30_INTERNAL_034c91a9_4_k_cu_main4cuda3std3__47nulloptE)
_ZN30_INTERNAL_034c91a9_4_k_cu_main4cuda3std3__47nulloptE:
	.zero		1
	.type		_ZN30_INTERNAL_034c91a9_4_k_cu_main4cuda3std6ranges3__45__cpo8distanceE,@object
	.size		_ZN30_INTERNAL_034c91a9_4_k_cu_main4cuda3std6ranges3__45__cpo8distanceE,(_ZN30_INTERNAL_034c91a9_4_k_cu_main6thrust24THRUST_300001_SM_1000_NS12placeholders3_10E - _ZN30_INTERNAL_034c91a9_4_k_cu_main4cuda3std6ranges3__45__cpo8distanceE)
_ZN30_INTERNAL_034c91a9_4_k_cu_main4cuda3std6ranges3__45__cpo8distanceE:
	.zero		1
	.type		_ZN30_INTERNAL_034c91a9_4_k_cu_main6thrust24THRUST_300001_SM_1000_NS12placeholders3_10E,@object
	.size		_ZN30_INTERNAL_034c91a9_4_k_cu_main6thrust24THRUST_300001_SM_1000_NS12placeholders3_10E,(_ZN30_INTERNAL_034c91a9_4_k_cu_main4cuda3std3__419piecewise_constructE - _ZN30_INTERNAL_034c91a9_4_k_cu_main6thrust24THRUST_300001_SM_1000_NS12placeholders3_10E)
_ZN30_INTERNAL_034c91a9_4_k_cu_main6thrust24THRUST_300001_SM_1000_NS12placeholders3_10E:
	.zero		1
	.type		_ZN30_INTERNAL_034c91a9_4_k_cu_main4cuda3std3__419piecewise_constructE,@object
	.size		_ZN30_INTERNAL_034c91a9_4_k_cu_main4cuda3std3__419piecewise_constructE,(_ZN30_INTERNAL_034c91a9_4_k_cu_main4cuda3std6ranges3__45__cpo5cdataE - _ZN30_INTERNAL_034c91a9_4_k_cu_main4cuda3std3__419piecewise_constructE)
_ZN30_INTERNAL_034c91a9_4_k_cu_main4cuda3std3__419piecewise_constructE:
	.zero		1
	.type		_ZN30_INTERNAL_034c91a9_4_k_cu_main4cuda3std6ranges3__45__cpo5cdataE,@object
	.size		_ZN30_INTERNAL_034c91a9_4_k_cu_main4cuda3std6ranges3__45__cpo5cdataE,(_ZN30_INTERNAL_034c91a9_4_k_cu_main6thrust24THRUST_300001_SM_1000_NS12placeholders2_2E - _ZN30_INTERNAL_034c91a9_4_k_cu_main4cuda3std6ranges3__45__cpo5cdataE)
_ZN30_INTERNAL_034c91a9_4_k_cu_main4cuda3std6ranges3__45__cpo5cdataE:
	.zero		1
	.type		_ZN30_INTERNAL_034c91a9_4_k_cu_main6thrust24THRUST_300001_SM_1000_NS12placeholders2_2E,@object
	.size		_ZN30_INTERNAL_034c91a9_4_k_cu_main6thrust24THRUST_300001_SM_1000_NS12placeholders2_2E,(_ZN30_INTERNAL_034c91a9_4_k_cu_main4cuda3std3__45__cpo3endE - _ZN30_INTERNAL_034c91a9_4_k_cu_main6thrust24THRUST_300001_SM_1000_NS12placeholders2_2E)
_ZN30_INTERNAL_034c91a9_4_k_cu_main6thrust24THRUST_300001_SM_1000_NS12placeholders2_2E:
	.zero		1
	.type		_ZN30_INTERNAL_034c91a9_4_k_cu_main4cuda3std3__45__cpo3endE,@object
	.size		_ZN30_INTERNAL_034c91a9_4_k_cu_main4cuda3std3__45__cpo3endE,(_ZN30_INTERNAL_034c91a9_4_k_cu_main4cuda3std6ranges3__45__cpo3endE - _ZN30_INTERNAL_034c91a9_4_k_cu_main4cuda3std3__45__cpo3endE)
_ZN30_INTERNAL_034c91a9_4_k_cu_main4cuda3std3__45__cpo3endE:
	.zero		1
	.type		_ZN30_INTERNAL_034c91a9_4_k_cu_main4cuda3std6ranges3__45__cpo3endE,@object
	.size		_ZN30_INTERNAL_034c91a9_4_k_cu_main4cuda3std6ranges3__45__cpo3endE,(_ZN30_INTERNAL_034c91a9_4_k_cu_main6thrust24THRUST_300001_SM_1000_NS12placeholders2_6E - _ZN30_INTERNAL_034c91a9_4_k_cu_main4cuda3std6ranges3__45__cpo3endE)
_ZN30_INTERNAL_034c91a9_4_k_cu_main4cuda3std6ranges3__45__cpo3endE:
	.zero		1
	.type		_ZN30_INTERNAL_034c91a9_4_k_cu_main6thrust24THRUST_300001_SM_1000_NS12placeholders2_6E,@object
	.size		_ZN30_INTERNAL_034c91a9_4_k_cu_main6thrust24THRUST_300001_SM_1000_NS12placeholders2_6E,(_ZN30_INTERNAL_034c91a9_4_k_cu_main4cuda3std3__45__cpo4rendE - _ZN30_INTERNAL_034c91a9_4_k_cu_main6thrust24THRUST_300001_SM_1000_NS12placeholders2_6E)
_ZN30_INTERNAL_034c91a9_4_k_cu_main6thrust24THRUST_300001_SM_1000_NS12placeholders2_6E:
	.zero		1
	.type		_ZN30_INTERNAL_034c91a9_4_k_cu_main4cuda3std3__45__cpo4rendE,@object
	.size		_ZN30_INTERNAL_034c91a9_4_k_cu_main4cuda3std3__45__cpo4rendE,(_ZN30_INTERNAL_034c91a9_4_k_cu_main4cuda3std6ranges3__45__cpo9iter_swapE - _ZN30_INTERNAL_034c91a9_4_k_cu_main4cuda3std3__45__cpo4rendE)
_ZN30_INTERNAL_034c91a9_4_k_cu_main4cuda3std3__45__cpo4rendE:
	.zero		1
	.type		_ZN30_INTERNAL_034c91a9_4_k_cu_main4cuda3std6ranges3__45__cpo9iter_swapE,@object
	.size		_ZN30_INTERNAL_034c91a9_4_k_cu_main4cuda3std6ranges3__45__cpo9iter_swapE,(_ZN30_INTERNAL_034c91a9_4_k_cu_main4cuda3std3__48unexpectE - _ZN30_INTERNAL_034c91a9_4_k_cu_main4cuda3std6ranges3__45__cpo9iter_swapE)
_ZN30_INTERNAL_034c91a9_4_k_cu_main4cuda3std6ranges3__45__cpo9iter_swapE:
	.zero		1
	.type		_ZN30_INTERNAL_034c91a9_4_k_cu_main4cuda3std3__48unexpectE,@object
	.size		_ZN30_INTERNAL_034c91a9_4_k_cu_main4cuda3std3__48unexpectE,(_ZN30_INTERNAL_034c91a9_4_k_cu_main6thrust24THRUST_300001_SM_1000_NS8cuda_cub3parE - _ZN30_INTERNAL_034c91a9_4_k_cu_main4cuda3std3__48unexpectE)
_ZN30_INTERNAL_034c91a9_4_k_cu_main4cuda3std3__48unexpectE:
	.zero		1
	.type		_ZN30_INTERNAL_034c91a9_4_k_cu_main6thrust24THRUST_300001_SM_1000_NS8cuda_cub3parE,@object
	.size		_ZN30_INTERNAL_034c91a9_4_k_cu_main6thrust24THRUST_300001_SM_1000_NS8cuda_cub3parE,(_ZN30_INTERNAL_034c91a9_4_k_cu_main6thrust24THRUST_300001_SM_1000_NS12placeholders2_4E - _ZN30_INTERNAL_034c91a9_4_k_cu_main6thrust24THRUST_300001_SM_1000_NS8cuda_cub3parE)
_ZN30_INTERNAL_034c91a9_4_k_cu_main6thrust24THRUST_300001_SM_1000_NS8cuda_cub3parE:
	.zero		1
	.type		_ZN30_INTERNAL_034c91a9_4_k_cu_main6thrust24THRUST_300001_SM_1000_NS12placeholders2_4E,@object
	.size		_ZN30_INTERNAL_034c91a9_4_k_cu_main6thrust24THRUST_300001_SM_1000_NS12placeholders2_4E,(_ZN30_INTERNAL_034c91a9_4_k_cu_main4cuda3std3__45__cpo4cendE - _ZN30_INTERNAL_034c91a9_4_k_cu_main6thrust24THRUST_300001_SM_1000_NS12placeholders2_4E)
_ZN30_INTERNAL_034c91a9_4_k_cu_main6thrust24THRUST_300001_SM_1000_NS12placeholders2_4E:
	.zero		1
	.type		_ZN30_INTERNAL_034c91a9_4_k_cu_main4cuda3std3__45__cpo4cendE,@object
	.size		_ZN30_INTERNAL_034c91a9_4_k_cu_main4cuda3std3__45__cpo4cendE,(_ZN30_INTERNAL_034c91a9_4_k_cu_main4cuda3std6ranges3__45__cpo4cendE - _ZN30_INTERNAL_034c91a9_4_k_cu_main4cuda3std3__45__cpo4cendE)
_ZN30_INTERNAL_034c91a9_4_k_cu_main4cuda3std3__45__cpo4cendE:
	.zero		1
	.type		_ZN30_INTERNAL_034c91a9_4_k_cu_main4cuda3std6ranges3__45__cpo4cendE,@object
	.size		_ZN30_INTERNAL_034c91a9_4_k_cu_main4cuda3std6ranges3__45__cpo4cendE,(_ZN30_INTERNAL_034c91a9_4_k_cu_main4cuda3std3__420unreachable_sentinelE - _ZN30_INTERNAL_034c91a9_4_k_cu_main4cuda3std6ranges3__45__cpo4cendE)
_ZN30_INTERNAL_034c91a9_4_k_cu_main4cuda3std6ranges3__45__cpo4cendE:
	.zero		1
	.type		_ZN30_INTERNAL_034c91a9_4_k_cu_main4cuda3std3__420unreachable_sentinelE,@object
	.size		_ZN30_INTERNAL_034c91a9_4_k_cu_main4cuda3std3__420unreachable_sentinelE,(_ZN30_INTERNAL_034c91a9_4_k_cu_main4cuda3std6ranges3__45__cpo5ssizeE - _ZN30_INTERNAL_034c91a9_4_k_cu_main4cuda3std3__420unreachable_sentinelE)
_ZN30_INTERNAL_034c91a9_4_k_cu_main4cuda3std3__420unreachable_sentinelE:
	.zero		1
	.type		_ZN30_INTERNAL_034c91a9_4_k_cu_main4cuda3std6ranges3__45__cpo5ssizeE,@object
	.size		_ZN30_INTERNAL_034c91a9_4_k_cu_main4cuda3std6ranges3__45__cpo5ssizeE,(_ZN30_INTERNAL_034c91a9_4_k_cu_main6thrust24THRUST_300001_SM_1000_NS12placeholders2_8E - _ZN30_INTERNAL_034c91a9_4_k_cu_main4cuda3std6ranges3__45__cpo5ssizeE)
_ZN30_INTERNAL_034c91a9_4_k_cu_main4cuda3std6ranges3__45__cpo5ssizeE:
	.zero		1
	.type		_ZN30_INTERNAL_034c91a9_4_k_cu_main6thrust24THRUST_300001_SM_1000_NS12placeholders2_8E,@object
	.size		_ZN30_INTERNAL_034c91a9_4_k_cu_main6thrust24THRUST_300001_SM_1000_NS12placeholders2_8E,(_ZN30_INTERNAL_034c91a9_4_k_cu_main4cuda3std3__45__cpo5crendE - _ZN30_INTERNAL_034c91a9_4_k_cu_main6thrust24THRUST_300001_SM_1000_NS12placeholders2_8E)
_ZN30_INTERNAL_034c91a9_4_k_cu_main6thrust24THRUST_300001_SM_1000_NS12placeholders2_8E:
	.zero		1
	.type		_ZN30_INTERNAL_034c91a9_4_k_cu_main4cuda3std3__45__cpo5crendE,@object
	.size		_ZN30_INTERNAL_034c91a9_4_k_cu_main4cuda3std3__45__cpo5crendE,(_ZN30_INTERNAL_034c91a9_4_k_cu_main4cuda3std6ranges3__45__cpo4prevE - _ZN30_INTERNAL_034c91a9_4_k_cu_main4cuda3std3__45__cpo5crendE)
_ZN30_INTERNAL_034c91a9_4_k_cu_main4cuda3std3__45__cpo5crendE:
	.zero		1
	.type		_ZN30_INTERNAL_034c91a9_4_k_cu_main4cuda3std6ranges3__45__cpo4prevE,@object
	.size		_ZN30_INTERNAL_034c91a9_4_k_cu_main4cuda3std6ranges3__45__cpo4prevE,(_ZN30_INTERNAL_034c91a9_4_k_cu_main4cuda3std6ranges3__45__cpo9iter_moveE - _ZN30_INTERNAL_034c91a9_4_k_cu_main4cuda3std6ranges3__45__cpo4prevE)
_ZN30_INTERNAL_034c91a9_4_k_cu_main4cuda3std6ranges3__45__cpo4prevE:
	.zero		1
	.type		_ZN30_INTERNAL_034c91a9_4_k_cu_main4cuda3std6ranges3__45__cpo9iter_moveE,@object
	.size		_ZN30_INTERNAL_034c91a9_4_k_cu_main4cuda3std6ranges3__45__cpo9iter_moveE,(_ZN30_INTERNAL_034c91a9_4_k_cu_main6thrust24THRUST_300001_SM_1000_NS6system6detail10sequential3seqE - _ZN30_INTERNAL_034c91a9_4_k_cu_main4cuda3std6ranges3__45__cpo9iter_moveE)
_ZN30_INTERNAL_034c91a9_4_k_cu_main4cuda3std6ranges3__45__cpo9iter_moveE:
	.zero		1
	.type		_ZN30_INTERNAL_034c91a9_4_k_cu_main6thrust24THRUST_300001_SM_1000_NS6system6detail10sequential3seqE,@object
	.size		_ZN30_INTERNAL_034c91a9_4_k_cu_main6thrust24THRUST_300001_SM_1000_NS6system6detail10sequential3seqE,(.L_31 - _ZN30_INTERNAL_034c91a9_4_k_cu_main6thrust24THRUST_300001_SM_1000_NS6system6detail10sequential3seqE)
_ZN30_INTERNAL_034c91a9_4_k_cu_main6thrust24THRUST_300001_SM_1000_NS6system6detail10sequential3seqE:
	.zero		1
.L_31:


//--------------------- .nv.constant0._ZN3cub18CUB_300001_SM_10006detail9transform16transform_kernelINS2_10policy_hubILb1EN4cuda3std3__45tupleIJN6thrust24THRUST_300001_SM_1000_NS6detail15normal_iteratorINSA_10device_ptrIdEEEEEEEE10policy1000El8fillRandSF_JPdEEEvT0_iT1_T2_DpNS2_10kernel_argIT3_EE --------------------------
	.section	.nv.constant0._ZN3cub18CUB_300001_SM_10006detail9transform16transform_kernelINS2_10policy_hubILb1EN4cuda3std3__45tupleIJN6thrust24THRUST_300001_SM_1000_NS6detail15normal_iteratorINSA_10device_ptrIdEEEEEEEE10policy1000El8fillRandSF_JPdEEEvT0_iT1_T2_DpNS2_10kernel_argIT3_EE,"a",@progbits
	.sectionflags	@""
	.align	4
.nv.constant0._ZN3cub18CUB_300001_SM_10006detail9transform16transform_kernelINS2_10policy_hubILb1EN4cuda3std3__45tupleIJN6thrust24THRUST_300001_SM_1000_NS6detail15normal_iteratorINSA_10device_ptrIdEEEEEEEE10policy1000El8fillRandSF_JPdEEEvT0_iT1_T2_DpNS2_10kernel_argIT3_EE:
	.zero		960


//--------------------- .nv.constant0._ZN3cub18CUB_300001_SM_10006detail9transform16transform_kernelINS2_10policy_hubILb1EN4cuda3std3__45tupleIJN6thrust24THRUST_300001_SM_1000_NS6detail15normal_iteratorINSA_10device_ptrIdEEEEEEEE10policy1000Ei8fillRandSF_JPdEEEvT0_iT1_T2_DpNS2_10kernel_argIT3_EE --------------------------
	.section	.nv.constant0._ZN3cub18CUB_300001_SM_10006detail9transform16transform_kernelINS2_10policy_hubILb1EN4cuda3std3__45tupleIJN6thrust24THRUST_300001_SM_1000_NS6detail15normal_iteratorINSA_10device_ptrIdEEEEEEEE10policy1000Ei8fillRandSF_JPdEEEvT0_iT1_T2_DpNS2_10kernel_argIT3_EE,"a",@progbits
	.sectionflags	@""
	.align	4
.nv.constant0._ZN3cub18CUB_300001_SM_10006detail9transform16transform_kernelINS2_10policy_hubILb1EN4cuda3std3__45tupleIJN6thrust24THRUST_300001_SM_1000_NS6detail15normal_iteratorINSA_10device_ptrIdEEEEEEEE10policy1000Ei8fillRandSF_JPdEEEvT0_iT1_T2_DpNS2_10kernel_argIT3_EE:
	.zero		952


//--------------------- .nv.constant0._ZN3cub18CUB_300001_SM_10006detail8for_each13static_kernelINS2_12policy_hub_t12policy_500_tEmN6thrust24THRUST_300001_SM_1000_NS8cuda_cub20__uninitialized_fill7functorINS7_10device_ptrIdEEdEEEEvT0_T1_ --------------------------
	.section	.nv.constant0._ZN3cub18CUB_300001_SM_10006detail8for_each13static_kernelINS2_12policy_hub_t12policy_500_tEmN6thrust24THRUST_300001_SM_1000_NS8cuda_cub20__uninitialized_fill7functorINS7_10device_ptrIdEEdEEEEvT0_T1_,"a",@progbits
	.sectionflags	@""
	.align	4
.nv.constant0._ZN3cub18CUB_300001_SM_10006detail8for_each13static_kernelINS2_12policy_hub_t12policy_500_tEmN6thrust24THRUST_300001_SM_1000_NS8cuda_cub20__uninitialized_fill7functorINS7_10device_ptrIdEEdEEEEvT0_T1_:
	.zero		920


//--------------------- .nv.constant0._ZN3cub18CUB_300001_SM_10006detail11EmptyKernelIvEEvv --------------------------
	.section	.nv.constant0._ZN3cub18CUB_300001_SM_10006detail11EmptyKernelIvEEvv,"a",@progbits
	.sectionflags	@""
	.align	4
.nv.constant0._ZN3cub18CUB_300001_SM_10006detail11EmptyKernelIvEEvv:
	.zero		896


//--------------------- SYMBOLS --------------------------

	.type		.nv.reservedSmem.offset0,@object
	.size		.nv.reservedSmem.offset0,0x4
